//
// Generated by NVIDIA NVVM Compiler
//
// Compiler Build ID: CL-36424714
// Cuda compilation tools, release 13.0, V13.0.88
// Based on NVVM 20.0.0
//

.version 9.0
.target sm_100
.address_size 64

	// .globl	_Z10SlipKernelPdS_S_S_S_S_ddd
.const .align 8 .f64 INVERSE_QUARTER_PI = 0d3FB45F306DC9C883;
// _ZZ10SlipKernelPdS_S_S_S_S_dddE7cache_x has been demoted
// _ZZ10SlipKernelPdS_S_S_S_S_dddE7cache_y has been demoted

.visible .entry _Z10SlipKernelPdS_S_S_S_S_ddd(
	.param .u64 .ptr .align 1 _Z10SlipKernelPdS_S_S_S_S_ddd_param_0,
	.param .u64 .ptr .align 1 _Z10SlipKernelPdS_S_S_S_S_ddd_param_1,
	.param .u64 .ptr .align 1 _Z10SlipKernelPdS_S_S_S_S_ddd_param_2,
	.param .u64 .ptr .align 1 _Z10SlipKernelPdS_S_S_S_S_ddd_param_3,
	.param .u64 .ptr .align 1 _Z10SlipKernelPdS_S_S_S_S_ddd_param_4,
	.param .u64 .ptr .align 1 _Z10SlipKernelPdS_S_S_S_S_ddd_param_5,
	.param .f64 _Z10SlipKernelPdS_S_S_S_S_ddd_param_6,
	.param .f64 _Z10SlipKernelPdS_S_S_S_S_ddd_param_7,
	.param .f64 _Z10SlipKernelPdS_S_S_S_S_ddd_param_8
)
{
	.reg .pred 	%p<54>;
	.reg .b32 	%r<83>;
	.reg .b32 	%f<342>;
	.reg .b64 	%rd<32>;
	.reg .b64 	%fd<139>;
	// demoted variable
	.shared .align 4 .b8 _ZZ10SlipKernelPdS_S_S_S_S_dddE7cache_x[1024];
	// demoted variable
	.shared .align 4 .b8 _ZZ10SlipKernelPdS_S_S_S_S_dddE7cache_y[1024];
	ld.param.u64 	%rd6, [_Z10SlipKernelPdS_S_S_S_S_ddd_param_0];
	ld.param.u64 	%rd1, [_Z10SlipKernelPdS_S_S_S_S_ddd_param_1];
	ld.param.f64 	%fd11, [_Z10SlipKernelPdS_S_S_S_S_ddd_param_7];
	ld.param.f64 	%fd12, [_Z10SlipKernelPdS_S_S_S_S_ddd_param_8];
	cvta.to.global.u64 	%rd7, %rd6;
	mov.u32 	%r1, %tid.x;
	mov.u32 	%r13, %ctaid.x;
	shl.b32 	%r14, %r13, 8;
	add.s32 	%r2, %r14, %r1;
	cvt.rn.f32.s32 	%f30, %r2;
	mul.f32 	%f31, %f30, 0f3A000000;
	cvt.rmi.f32.f32 	%f32, %f31;
	cvt.rzi.s32.f32 	%r3, %f32;
	shr.s32 	%r15, %r2, 31;
	shr.u32 	%r16, %r15, 21;
	add.s32 	%r17, %r2, %r16;
	and.b32  	%r18, %r17, -2048;
	sub.s32 	%r4, %r2, %r18;
	mul.wide.s32 	%rd8, %r3, 8;
	add.s64 	%rd9, %rd7, %rd8;
	ld.global.f64 	%fd13, [%rd9];
	mul.wide.s32 	%rd10, %r4, 8;
	add.s64 	%rd11, %rd7, %rd10;
	ld.global.f64 	%fd14, [%rd11];
	sub.f64 	%fd1, %fd13, %fd14;
	cvt.rn.f32.f64 	%f1, %fd1;
	abs.f32 	%f2, %f1;
	setp.lt.f32 	%p1, %f2, 0f00800000;
	mul.f32 	%f33, %f2, 0f4B800000;
	selp.f32 	%f34, %f33, %f2, %p1;
	selp.f32 	%f35, 0fC1C00000, 0f00000000, %p1;
	mov.b32 	%r19, %f34;
	add.s32 	%r20, %r19, -1060439283;
	and.b32  	%r21, %r20, -8388608;
	sub.s32 	%r22, %r19, %r21;
	mov.b32 	%f36, %r22;
	cvt.rn.f32.s32 	%f37, %r21;
	fma.rn.f32 	%f38, %f37, 0f34000000, %f35;
	add.f32 	%f39, %f36, 0fBF800000;
	add.f32 	%f40, %f36, 0f3F800000;
	rcp.approx.ftz.f32 	%f41, %f40;
	add.f32 	%f42, %f39, %f39;
	mul.f32 	%f43, %f42, %f41;
	mul.f32 	%f44, %f43, %f43;
	sub.f32 	%f45, %f39, %f43;
	add.f32 	%f46, %f45, %f45;
	neg.f32 	%f47, %f43;
	fma.rn.f32 	%f48, %f47, %f39, %f46;
	mul.rn.f32 	%f49, %f41, %f48;
	fma.rn.f32 	%f50, %f44, 0f3A2C32E4, 0f3B52E7DB;
	fma.rn.f32 	%f51, %f50, %f44, 0f3C93BB73;
	fma.rn.f32 	%f52, %f51, %f44, 0f3DF6384F;
	mul.rn.f32 	%f53, %f52, %f44;
	fma.rn.f32 	%f54, %f43, 0f3FB8AA3B, %f38;
	sub.f32 	%f55, %f38, %f54;
	fma.rn.f32 	%f56, %f43, 0f3FB8AA3B, %f55;
	fma.rn.f32 	%f57, %f49, 0f3FB8AA3B, %f56;
	fma.rn.f32 	%f58, %f43, 0f32A55E34, %f57;
	mul.f32 	%f59, %f53, 0f40400000;
	fma.rn.f32 	%f60, %f59, %f49, %f58;
	fma.rn.f32 	%f61, %f53, %f43, %f60;
	add.rn.f32 	%f62, %f54, %f61;
	neg.f32 	%f63, %f54;
	add.rn.f32 	%f64, %f62, %f63;
	neg.f32 	%f65, %f64;
	add.rn.f32 	%f66, %f61, %f65;
	mov.f32 	%f67, 0f40000000;
	mul.rn.f32 	%f68, %f62, %f67;
	neg.f32 	%f69, %f68;
	fma.rn.f32 	%f70, %f62, 0f40000000, %f69;
	fma.rn.f32 	%f71, %f66, 0f40000000, %f70;
	cvt.rni.f32.f32 	%f72, %f68;
	sub.f32 	%f73, %f68, %f72;
	add.f32 	%f74, %f73, %f71;
	fma.rn.f32 	%f75, %f74, 0f391FCB8E, 0f3AAF85ED;
	fma.rn.f32 	%f76, %f75, %f74, 0f3C1D9856;
	fma.rn.f32 	%f77, %f76, %f74, 0f3D6357BB;
	fma.rn.f32 	%f78, %f77, %f74, 0f3E75FDEC;
	fma.rn.f32 	%f79, %f78, %f74, 0f3F317218;
	fma.rn.f32 	%f80, %f79, %f74, 0f3F800000;
	cvt.rzi.s32.f32 	%r23, %f72;
	setp.gt.f32 	%p2, %f72, 0f00000000;
	selp.b32 	%r24, 0, -2097152000, %p2;
	add.s32 	%r25, %r24, 2130706432;
	mov.b32 	%f81, %r25;
	mul.f32 	%f82, %f80, %f81;
	shl.b32 	%r26, %r23, 23;
	sub.s32 	%r27, %r26, %r24;
	mov.b32 	%f83, %r27;
	mul.f32 	%f84, %f82, %f83;
	abs.f32 	%f85, %f68;
	setp.gt.f32 	%p3, %f85, 0f43180000;
	setp.lt.f32 	%p4, %f68, 0f00000000;
	selp.f32 	%f86, 0f00000000, 0f7F800000, %p4;
	selp.f32 	%f3, %f86, %f84, %p3;
	setp.eq.f32 	%p5, %f1, 0f3F800000;
	mov.f32 	%f336, 0f3F800000;
	@%p5 bra 	$L__BB0_5;
	setp.num.f32 	%p6, %f2, %f2;
	@%p6 bra 	$L__BB0_3;
	mov.f32 	%f88, 0f40000000;
	add.rn.f32 	%f336, %f1, %f88;
	bra.uni 	$L__BB0_5;
$L__BB0_3:
	setp.neu.f32 	%p7, %f1, 0f00000000;
	setp.neu.f32 	%p8, %f2, 0f7F800000;
	and.pred  	%p9, %p7, %p8;
	mov.f32 	%f336, %f3;
	@%p9 bra 	$L__BB0_5;
	add.f32 	%f87, %f1, %f1;
	mov.b32 	%r28, %f87;
	and.b32  	%r29, %r28, 2147483647;
	mov.b32 	%f336, %r29;
$L__BB0_5:
	cvta.to.global.u64 	%rd12, %rd1;
	add.s64 	%rd14, %rd12, %rd8;
	ld.global.f64 	%fd15, [%rd14];
	add.s64 	%rd16, %rd12, %rd10;
	ld.global.f64 	%fd16, [%rd16];
	sub.f64 	%fd2, %fd15, %fd16;
	cvt.rn.f32.f64 	%f7, %fd2;
	abs.f32 	%f8, %f7;
	setp.lt.f32 	%p10, %f8, 0f00800000;
	mul.f32 	%f90, %f8, 0f4B800000;
	selp.f32 	%f91, %f90, %f8, %p10;
	selp.f32 	%f92, 0fC1C00000, 0f00000000, %p10;
	mov.b32 	%r30, %f91;
	add.s32 	%r31, %r30, -1060439283;
	and.b32  	%r32, %r31, -8388608;
	sub.s32 	%r33, %r30, %r32;
	mov.b32 	%f93, %r33;
	cvt.rn.f32.s32 	%f94, %r32;
	fma.rn.f32 	%f95, %f94, 0f34000000, %f92;
	add.f32 	%f96, %f93, 0fBF800000;
	add.f32 	%f97, %f93, 0f3F800000;
	rcp.approx.ftz.f32 	%f98, %f97;
	add.f32 	%f99, %f96, %f96;
	mul.f32 	%f100, %f99, %f98;
	mul.f32 	%f101, %f100, %f100;
	sub.f32 	%f102, %f96, %f100;
	add.f32 	%f103, %f102, %f102;
	neg.f32 	%f104, %f100;
	fma.rn.f32 	%f105, %f104, %f96, %f103;
	mul.rn.f32 	%f106, %f98, %f105;
	fma.rn.f32 	%f107, %f101, 0f3A2C32E4, 0f3B52E7DB;
	fma.rn.f32 	%f108, %f107, %f101, 0f3C93BB73;
	fma.rn.f32 	%f109, %f108, %f101, 0f3DF6384F;
	mul.rn.f32 	%f110, %f109, %f101;
	fma.rn.f32 	%f111, %f100, 0f3FB8AA3B, %f95;
	sub.f32 	%f112, %f95, %f111;
	fma.rn.f32 	%f113, %f100, 0f3FB8AA3B, %f112;
	fma.rn.f32 	%f114, %f106, 0f3FB8AA3B, %f113;
	fma.rn.f32 	%f115, %f100, 0f32A55E34, %f114;
	mul.f32 	%f116, %f110, 0f40400000;
	fma.rn.f32 	%f117, %f116, %f106, %f115;
	fma.rn.f32 	%f118, %f110, %f100, %f117;
	add.rn.f32 	%f119, %f111, %f118;
	neg.f32 	%f120, %f111;
	add.rn.f32 	%f121, %f119, %f120;
	neg.f32 	%f122, %f121;
	add.rn.f32 	%f123, %f118, %f122;
	mov.f32 	%f124, 0f40000000;
	mul.rn.f32 	%f125, %f119, %f124;
	neg.f32 	%f126, %f125;
	fma.rn.f32 	%f127, %f119, 0f40000000, %f126;
	fma.rn.f32 	%f128, %f123, 0f40000000, %f127;
	cvt.rni.f32.f32 	%f129, %f125;
	sub.f32 	%f130, %f125, %f129;
	add.f32 	%f131, %f130, %f128;
	fma.rn.f32 	%f132, %f131, 0f391FCB8E, 0f3AAF85ED;
	fma.rn.f32 	%f133, %f132, %f131, 0f3C1D9856;
	fma.rn.f32 	%f134, %f133, %f131, 0f3D6357BB;
	fma.rn.f32 	%f135, %f134, %f131, 0f3E75FDEC;
	fma.rn.f32 	%f136, %f135, %f131, 0f3F317218;
	fma.rn.f32 	%f137, %f136, %f131, 0f3F800000;
	cvt.rzi.s32.f32 	%r34, %f129;
	setp.gt.f32 	%p11, %f129, 0f00000000;
	selp.b32 	%r35, 0, -2097152000, %p11;
	add.s32 	%r36, %r35, 2130706432;
	mov.b32 	%f138, %r36;
	mul.f32 	%f139, %f137, %f138;
	shl.b32 	%r37, %r34, 23;
	sub.s32 	%r38, %r37, %r35;
	mov.b32 	%f140, %r38;
	mul.f32 	%f141, %f139, %f140;
	abs.f32 	%f142, %f125;
	setp.gt.f32 	%p12, %f142, 0f43180000;
	setp.lt.f32 	%p13, %f125, 0f00000000;
	selp.f32 	%f143, 0f00000000, 0f7F800000, %p13;
	selp.f32 	%f9, %f143, %f141, %p12;
	setp.eq.f32 	%p14, %f7, 0f3F800000;
	mov.f32 	%f337, 0f3F800000;
	@%p14 bra 	$L__BB0_10;
	setp.num.f32 	%p15, %f8, %f8;
	@%p15 bra 	$L__BB0_8;
	mov.f32 	%f145, 0f40000000;
	add.rn.f32 	%f337, %f7, %f145;
	bra.uni 	$L__BB0_10;
$L__BB0_8:
	setp.neu.f32 	%p16, %f7, 0f00000000;
	setp.neu.f32 	%p17, %f8, 0f7F800000;
	and.pred  	%p18, %p16, %p17;
	mov.f32 	%f337, %f9;
	@%p18 bra 	$L__BB0_10;
	add.f32 	%f144, %f7, %f7;
	mov.b32 	%r39, %f144;
	and.b32  	%r40, %r39, 2147483647;
	mov.b32 	%f337, %r40;
$L__BB0_10:
	add.f32 	%f147, %f336, %f337;
	sqrt.rn.f32 	%f13, %f147;
	setp.eq.f32 	%p19, %f13, 0f3F800000;
	mov.f32 	%f338, 0f3F800000;
	@%p19 bra 	$L__BB0_15;
	abs.f32 	%f148, %f13;
	setp.num.f32 	%p20, %f148, %f148;
	@%p20 bra 	$L__BB0_13;
	mov.f32 	%f206, 0f40000000;
	add.rn.f32 	%f338, %f13, %f206;
	bra.uni 	$L__BB0_15;
$L__BB0_13:
	setp.lt.f32 	%p21, %f148, 0f00800000;
	mul.f32 	%f151, %f148, 0f4B800000;
	selp.f32 	%f152, %f151, %f148, %p21;
	mov.b32 	%r41, %f152;
	add.s32 	%r42, %r41, -1060439283;
	and.b32  	%r43, %r42, -8388608;
	sub.s32 	%r44, %r41, %r43;
	mov.b32 	%f153, %r44;
	cvt.rn.f32.s32 	%f154, %r43;
	selp.f32 	%f155, 0fC1C00000, 0f00000000, %p21;
	fma.rn.f32 	%f156, %f154, 0f34000000, %f155;
	add.f32 	%f157, %f153, 0fBF800000;
	add.f32 	%f158, %f153, 0f3F800000;
	rcp.approx.ftz.f32 	%f159, %f158;
	add.f32 	%f160, %f157, %f157;
	mul.f32 	%f161, %f160, %f159;
	mul.f32 	%f162, %f161, %f161;
	neg.f32 	%f163, %f161;
	sub.f32 	%f164, %f157, %f161;
	add.f32 	%f165, %f164, %f164;
	fma.rn.f32 	%f166, %f163, %f157, %f165;
	mul.rn.f32 	%f167, %f159, %f166;
	fma.rn.f32 	%f168, %f162, 0f3A2C32E4, 0f3B52E7DB;
	fma.rn.f32 	%f169, %f168, %f162, 0f3C93BB73;
	fma.rn.f32 	%f170, %f169, %f162, 0f3DF6384F;
	mul.rn.f32 	%f171, %f170, %f162;
	fma.rn.f32 	%f172, %f161, 0f3FB8AA3B, %f156;
	mul.f32 	%f173, %f171, 0f40400000;
	sub.f32 	%f174, %f156, %f172;
	fma.rn.f32 	%f175, %f161, 0f3FB8AA3B, %f174;
	fma.rn.f32 	%f176, %f167, 0f3FB8AA3B, %f175;
	fma.rn.f32 	%f177, %f161, 0f32A55E34, %f176;
	fma.rn.f32 	%f178, %f173, %f167, %f177;
	fma.rn.f32 	%f179, %f171, %f161, %f178;
	add.rn.f32 	%f180, %f172, %f179;
	mov.f32 	%f181, 0f40000000;
	mul.rn.f32 	%f182, %f180, %f181;
	cvt.rni.f32.f32 	%f183, %f182;
	sub.f32 	%f184, %f182, %f183;
	neg.f32 	%f185, %f182;
	fma.rn.f32 	%f186, %f180, 0f40000000, %f185;
	neg.f32 	%f187, %f172;
	add.rn.f32 	%f188, %f180, %f187;
	neg.f32 	%f189, %f188;
	add.rn.f32 	%f190, %f179, %f189;
	fma.rn.f32 	%f191, %f190, 0f40000000, %f186;
	add.f32 	%f192, %f184, %f191;
	setp.gt.f32 	%p22, %f183, 0f00000000;
	selp.b32 	%r45, 0, -2097152000, %p22;
	setp.neu.f32 	%p23, %f13, 0f00000000;
	setp.neu.f32 	%p24, %f148, 0f7F800000;
	setp.lt.f32 	%p25, %f182, 0f00000000;
	selp.f32 	%f193, 0f00000000, 0f7F800000, %p25;
	abs.f32 	%f194, %f182;
	setp.gt.f32 	%p26, %f194, 0f43180000;
	cvt.rzi.s32.f32 	%r46, %f183;
	shl.b32 	%r47, %r46, 23;
	sub.s32 	%r48, %r47, %r45;
	mov.b32 	%f195, %r48;
	add.s32 	%r49, %r45, 2130706432;
	mov.b32 	%f196, %r49;
	fma.rn.f32 	%f197, %f192, 0f391FCB8E, 0f3AAF85ED;
	fma.rn.f32 	%f198, %f197, %f192, 0f3C1D9856;
	fma.rn.f32 	%f199, %f198, %f192, 0f3D6357BB;
	fma.rn.f32 	%f200, %f199, %f192, 0f3E75FDEC;
	fma.rn.f32 	%f201, %f200, %f192, 0f3F317218;
	fma.rn.f32 	%f202, %f201, %f192, 0f3F800000;
	mul.f32 	%f203, %f202, %f196;
	mul.f32 	%f204, %f203, %f195;
	selp.f32 	%f338, %f193, %f204, %p26;
	and.pred  	%p27, %p23, %p24;
	@%p27 bra 	$L__BB0_15;
	add.f32 	%f205, %f13, %f13;
	mov.b32 	%r50, %f205;
	and.b32  	%r51, %r50, 2147483647;
	mov.b32 	%f338, %r51;
$L__BB0_15:
	ld.param.f64 	%fd138, [_Z10SlipKernelPdS_S_S_S_S_ddd_param_6];
	cvt.f64.f32 	%fd17, %f338;
	add.f64 	%fd18, %fd12, %fd17;
	cvt.rn.f32.f64 	%f208, %fd18;
	sqrt.rn.f32 	%f209, %f208;
	cvt.f64.f32 	%fd3, %f209;
	ld.const.f64 	%fd19, [INVERSE_QUARTER_PI];
	div.rn.f64 	%fd20, %fd19, %fd138;
	add.f64 	%fd21, %fd11, %fd3;
	cvt.rn.f32.f64 	%f18, %fd21;
	setp.lt.f32 	%p28, %f18, 0f00800000;
	mul.f32 	%f210, %f18, 0f4B000000;
	selp.f32 	%f211, %f210, %f18, %p28;
	selp.f32 	%f212, 0fC1B80000, 0f00000000, %p28;
	mov.b32 	%r52, %f211;
	add.s32 	%r53, %r52, -1059760811;
	and.b32  	%r54, %r53, -8388608;
	sub.s32 	%r55, %r52, %r54;
	mov.b32 	%f213, %r55;
	cvt.rn.f32.s32 	%f214, %r54;
	fma.rn.f32 	%f215, %f214, 0f34000000, %f212;
	add.f32 	%f216, %f213, 0fBF800000;
	fma.rn.f32 	%f217, %f216, 0fBE055027, 0f3E1039F6;
	fma.rn.f32 	%f218, %f217, %f216, 0fBDF8CDCC;
	fma.rn.f32 	%f219, %f218, %f216, 0f3E0F2955;
	fma.rn.f32 	%f220, %f219, %f216, 0fBE2AD8B9;
	fma.rn.f32 	%f221, %f220, %f216, 0f3E4CED0B;
	fma.rn.f32 	%f222, %f221, %f216, 0fBE7FFF22;
	fma.rn.f32 	%f223, %f222, %f216, 0f3EAAAA78;
	fma.rn.f32 	%f224, %f223, %f216, 0fBF000000;
	mul.f32 	%f225, %f216, %f224;
	fma.rn.f32 	%f226, %f225, %f216, %f216;
	fma.rn.f32 	%f227, %f215, 0f3F317218, %f226;
	setp.gt.u32 	%p29, %r52, 2139095039;
	fma.rn.f32 	%f228, %f211, 0f7F800000, 0f7F800000;
	selp.f32 	%f229, %f228, %f227, %p29;
	setp.eq.f32 	%p30, %f211, 0f00000000;
	selp.f32 	%f230, 0fFF800000, %f229, %p30;
	cvt.f64.f32 	%fd22, %f230;
	fma.rn.f64 	%fd23, %fd11, 0d4000000000000000, %fd3;
	mul.f64 	%fd24, %fd11, %fd23;
	mul.f64 	%fd25, %fd21, %fd3;
	div.rn.f64 	%fd26, %fd24, %fd25;
	sub.f64 	%fd27, %fd22, %fd26;
	mul.f64 	%fd4, %fd20, %fd27;
	mul.f64 	%fd5, %fd23, %fd20;
	setp.eq.f32 	%p31, %f18, 0f3F800000;
	mov.f32 	%f339, 0f3F800000;
	@%p31 bra 	$L__BB0_20;
	abs.f32 	%f231, %f18;
	setp.num.f32 	%p32, %f231, %f231;
	@%p32 bra 	$L__BB0_18;
	mov.f32 	%f289, 0f40000000;
	add.rn.f32 	%f339, %f18, %f289;
	bra.uni 	$L__BB0_20;
$L__BB0_18:
	setp.lt.f32 	%p33, %f231, 0f00800000;
	mul.f32 	%f234, %f231, 0f4B800000;
	selp.f32 	%f235, %f234, %f231, %p33;
	mov.b32 	%r56, %f235;
	add.s32 	%r57, %r56, -1060439283;
	and.b32  	%r58, %r57, -8388608;
	sub.s32 	%r59, %r56, %r58;
	mov.b32 	%f236, %r59;
	cvt.rn.f32.s32 	%f237, %r58;
	selp.f32 	%f238, 0fC1C00000, 0f00000000, %p33;
	fma.rn.f32 	%f239, %f237, 0f34000000, %f238;
	add.f32 	%f240, %f236, 0fBF800000;
	add.f32 	%f241, %f236, 0f3F800000;
	rcp.approx.ftz.f32 	%f242, %f241;
	add.f32 	%f243, %f240, %f240;
	mul.f32 	%f244, %f243, %f242;
	mul.f32 	%f245, %f244, %f244;
	neg.f32 	%f246, %f244;
	sub.f32 	%f247, %f240, %f244;
	add.f32 	%f248, %f247, %f247;
	fma.rn.f32 	%f249, %f246, %f240, %f248;
	mul.rn.f32 	%f250, %f242, %f249;
	fma.rn.f32 	%f251, %f245, 0f3A2C32E4, 0f3B52E7DB;
	fma.rn.f32 	%f252, %f251, %f245, 0f3C93BB73;
	fma.rn.f32 	%f253, %f252, %f245, 0f3DF6384F;
	mul.rn.f32 	%f254, %f253, %f245;
	fma.rn.f32 	%f255, %f244, 0f3FB8AA3B, %f239;
	mul.f32 	%f256, %f254, 0f40400000;
	sub.f32 	%f257, %f239, %f255;
	fma.rn.f32 	%f258, %f244, 0f3FB8AA3B, %f257;
	fma.rn.f32 	%f259, %f250, 0f3FB8AA3B, %f258;
	fma.rn.f32 	%f260, %f244, 0f32A55E34, %f259;
	fma.rn.f32 	%f261, %f256, %f250, %f260;
	fma.rn.f32 	%f262, %f254, %f244, %f261;
	add.rn.f32 	%f263, %f255, %f262;
	mov.f32 	%f264, 0f40000000;
	mul.rn.f32 	%f265, %f263, %f264;
	cvt.rni.f32.f32 	%f266, %f265;
	sub.f32 	%f267, %f265, %f266;
	neg.f32 	%f268, %f265;
	fma.rn.f32 	%f269, %f263, 0f40000000, %f268;
	neg.f32 	%f270, %f255;
	add.rn.f32 	%f271, %f263, %f270;
	neg.f32 	%f272, %f271;
	add.rn.f32 	%f273, %f262, %f272;
	fma.rn.f32 	%f274, %f273, 0f40000000, %f269;
	add.f32 	%f275, %f267, %f274;
	setp.gt.f32 	%p34, %f266, 0f00000000;
	selp.b32 	%r60, 0, -2097152000, %p34;
	setp.neu.f32 	%p35, %f18, 0f00000000;
	setp.neu.f32 	%p36, %f231, 0f7F800000;
	setp.lt.f32 	%p37, %f265, 0f00000000;
	selp.f32 	%f276, 0f00000000, 0f7F800000, %p37;
	abs.f32 	%f277, %f265;
	setp.gt.f32 	%p38, %f277, 0f43180000;
	cvt.rzi.s32.f32 	%r61, %f266;
	shl.b32 	%r62, %r61, 23;
	sub.s32 	%r63, %r62, %r60;
	mov.b32 	%f278, %r63;
	add.s32 	%r64, %r60, 2130706432;
	mov.b32 	%f279, %r64;
	fma.rn.f32 	%f280, %f275, 0f391FCB8E, 0f3AAF85ED;
	fma.rn.f32 	%f281, %f280, %f275, 0f3C1D9856;
	fma.rn.f32 	%f282, %f281, %f275, 0f3D6357BB;
	fma.rn.f32 	%f283, %f282, %f275, 0f3E75FDEC;
	fma.rn.f32 	%f284, %f283, %f275, 0f3F317218;
	fma.rn.f32 	%f285, %f284, %f275, 0f3F800000;
	mul.f32 	%f286, %f285, %f279;
	mul.f32 	%f287, %f286, %f278;
	selp.f32 	%f339, %f276, %f287, %p38;
	and.pred  	%p39, %p35, %p36;
	@%p39 bra 	$L__BB0_20;
	add.f32 	%f288, %f18, %f18;
	mov.b32 	%r65, %f288;
	and.b32  	%r66, %r65, 2147483647;
	mov.b32 	%f339, %r66;
$L__BB0_20:
	ld.param.u64 	%rd28, [_Z10SlipKernelPdS_S_S_S_S_ddd_param_2];
	setp.eq.f32 	%p40, %f1, 0f3F800000;
	cvt.f64.f32 	%fd28, %f339;
	mul.f64 	%fd29, %fd3, %fd28;
	div.rn.f64 	%fd6, %fd5, %fd29;
	cvta.to.global.u64 	%rd17, %rd28;
	add.s64 	%rd19, %rd17, %rd10;
	ld.global.f64 	%fd7, [%rd19];
	mov.f32 	%f340, 0f3F800000;
	@%p40 bra 	$L__BB0_25;
	setp.num.f32 	%p41, %f2, %f2;
	@%p41 bra 	$L__BB0_23;
	mov.f32 	%f292, 0f40000000;
	add.rn.f32 	%f340, %f1, %f292;
	bra.uni 	$L__BB0_25;
$L__BB0_23:
	setp.neu.f32 	%p42, %f1, 0f00000000;
	setp.neu.f32 	%p43, %f2, 0f7F800000;
	and.pred  	%p44, %p42, %p43;
	mov.f32 	%f340, %f3;
	@%p44 bra 	$L__BB0_25;
	add.f32 	%f291, %f1, %f1;
	mov.b32 	%r67, %f291;
	and.b32  	%r68, %r67, 2147483647;
	mov.b32 	%f340, %r68;
$L__BB0_25:
	ld.param.u64 	%rd29, [_Z10SlipKernelPdS_S_S_S_S_ddd_param_3];
	setp.eq.f32 	%p45, %f7, 0f3F800000;
	cvt.f64.f32 	%fd30, %f340;
	mul.f64 	%fd31, %fd1, %fd2;
	cvta.to.global.u64 	%rd20, %rd29;
	add.s64 	%rd22, %rd20, %rd10;
	ld.global.f64 	%fd8, [%rd22];
	mul.f64 	%fd32, %fd8, %fd31;
	fma.rn.f64 	%fd33, %fd7, %fd30, %fd32;
	mul.f64 	%fd34, %fd6, %fd33;
	mul.f64 	%fd35, %fd4, %fd7;
	sub.f64 	%fd36, %fd34, %fd35;
	cvt.rn.f32.f64 	%f294, %fd36;
	shl.b32 	%r69, %r1, 2;
	mov.u32 	%r70, _ZZ10SlipKernelPdS_S_S_S_S_dddE7cache_x;
	add.s32 	%r5, %r70, %r69;
	st.shared.f32 	[%r5], %f294;
	mul.f64 	%fd9, %fd7, %fd31;
	mov.f32 	%f341, 0f3F800000;
	@%p45 bra 	$L__BB0_30;
	setp.num.f32 	%p46, %f8, %f8;
	@%p46 bra 	$L__BB0_28;
	mov.f32 	%f296, 0f40000000;
	add.rn.f32 	%f341, %f7, %f296;
	bra.uni 	$L__BB0_30;
$L__BB0_28:
	setp.neu.f32 	%p47, %f7, 0f00000000;
	setp.neu.f32 	%p48, %f8, 0f7F800000;
	and.pred  	%p49, %p47, %p48;
	mov.f32 	%f341, %f9;
	@%p49 bra 	$L__BB0_30;
	add.f32 	%f295, %f7, %f7;
	mov.b32 	%r71, %f295;
	and.b32  	%r72, %r71, 2147483647;
	mov.b32 	%f341, %r72;
$L__BB0_30:
	cvt.f64.f32 	%fd37, %f341;
	fma.rn.f64 	%fd38, %fd8, %fd37, %fd9;
	mul.f64 	%fd39, %fd6, %fd38;
	mul.f64 	%fd40, %fd4, %fd8;
	sub.f64 	%fd41, %fd39, %fd40;
	cvt.rn.f32.f64 	%f297, %fd41;
	mov.u32 	%r74, _ZZ10SlipKernelPdS_S_S_S_S_dddE7cache_y;
	add.s32 	%r6, %r74, %r69;
	st.shared.f32 	[%r6], %f297;
	bar.sync 	0;
	mov.u32 	%r81, %ntid.x;
	setp.lt.u32 	%p50, %r81, 32;
	@%p50 bra 	$L__BB0_35;
	and.b32  	%r8, %r1, 15;
	mov.b32 	%r82, 8;
$L__BB0_32:
	setp.ge.u32 	%p51, %r8, %r82;
	@%p51 bra 	$L__BB0_34;
	ld.shared.f32 	%f298, [%r5];
	shl.b32 	%r76, %r82, 2;
	add.s32 	%r77, %r5, %r76;
	ld.shared.f32 	%f299, [%r77];
	add.f32 	%f300, %f298, %f299;
	st.shared.f32 	[%r5], %f300;
	ld.shared.f32 	%f301, [%r6];
	add.s32 	%r78, %r6, %r76;
	ld.shared.f32 	%f302, [%r78];
	add.f32 	%f303, %f301, %f302;
	st.shared.f32 	[%r6], %f303;
$L__BB0_34:
	shr.u32 	%r82, %r82, 1;
	bar.sync 	0;
	setp.gt.u32 	%p52, %r81, 63;
	shr.u32 	%r81, %r81, 1;
	@%p52 bra 	$L__BB0_32;
$L__BB0_35:
	bar.sync 	0;
	and.b32  	%r79, %r1, 255;
	setp.ne.s32 	%p53, %r79, 0;
	@%p53 bra 	$L__BB0_37;
	ld.param.u64 	%rd31, [_Z10SlipKernelPdS_S_S_S_S_ddd_param_5];
	ld.param.u64 	%rd30, [_Z10SlipKernelPdS_S_S_S_S_ddd_param_4];
	shr.s32 	%r80, %r2, 8;
	cvta.to.global.u64 	%rd23, %rd30;
	mul.wide.s32 	%rd24, %r80, 8;
	add.s64 	%rd25, %rd23, %rd24;
	cvta.to.global.u64 	%rd26, %rd31;
	add.s64 	%rd27, %rd26, %rd24;
	ld.shared.f32 	%f304, [%r5];
	cvt.f64.f32 	%fd42, %f304;
	ld.global.f64 	%fd43, [%rd25];
	add.f64 	%fd44, %fd43, %fd42;
	st.global.f64 	[%rd25], %fd44;
	ld.shared.f32 	%f305, [%r6];
	cvt.f64.f32 	%fd45, %f305;
	ld.global.f64 	%fd46, [%rd27];
	add.f64 	%fd47, %fd46, %fd45;
	st.global.f64 	[%rd27], %fd47;
	ld.shared.f32 	%f306, [%r5+64];
	cvt.f64.f32 	%fd48, %f306;
	ld.global.f64 	%fd49, [%rd25];
	add.f64 	%fd50, %fd49, %fd48;
	st.global.f64 	[%rd25], %fd50;
	ld.shared.f32 	%f307, [%r6+64];
	cvt.f64.f32 	%fd51, %f307;
	ld.global.f64 	%fd52, [%rd27];
	add.f64 	%fd53, %fd52, %fd51;
	st.global.f64 	[%rd27], %fd53;
	ld.shared.f32 	%f308, [%r5+128];
	cvt.f64.f32 	%fd54, %f308;
	ld.global.f64 	%fd55, [%rd25];
	add.f64 	%fd56, %fd55, %fd54;
	st.global.f64 	[%rd25], %fd56;
	ld.shared.f32 	%f309, [%r6+128];
	cvt.f64.f32 	%fd57, %f309;
	ld.global.f64 	%fd58, [%rd27];
	add.f64 	%fd59, %fd58, %fd57;
	st.global.f64 	[%rd27], %fd59;
	ld.shared.f32 	%f310, [%r5+192];
	cvt.f64.f32 	%fd60, %f310;
	ld.global.f64 	%fd61, [%rd25];
	add.f64 	%fd62, %fd61, %fd60;
	st.global.f64 	[%rd25], %fd62;
	ld.shared.f32 	%f311, [%r6+192];
	cvt.f64.f32 	%fd63, %f311;
	ld.global.f64 	%fd64, [%rd27];
	add.f64 	%fd65, %fd64, %fd63;
	st.global.f64 	[%rd27], %fd65;
	ld.shared.f32 	%f312, [%r5+256];
	cvt.f64.f32 	%fd66, %f312;
	ld.global.f64 	%fd67, [%rd25];
	add.f64 	%fd68, %fd67, %fd66;
	st.global.f64 	[%rd25], %fd68;
	ld.shared.f32 	%f313, [%r6+256];
	cvt.f64.f32 	%fd69, %f313;
	ld.global.f64 	%fd70, [%rd27];
	add.f64 	%fd71, %fd70, %fd69;
	st.global.f64 	[%rd27], %fd71;
	ld.shared.f32 	%f314, [%r5+320];
	cvt.f64.f32 	%fd72, %f314;
	ld.global.f64 	%fd73, [%rd25];
	add.f64 	%fd74, %fd73, %fd72;
	st.global.f64 	[%rd25], %fd74;
	ld.shared.f32 	%f315, [%r6+320];
	cvt.f64.f32 	%fd75, %f315;
	ld.global.f64 	%fd76, [%rd27];
	add.f64 	%fd77, %fd76, %fd75;
	st.global.f64 	[%rd27], %fd77;
	ld.shared.f32 	%f316, [%r5+384];
	cvt.f64.f32 	%fd78, %f316;
	ld.global.f64 	%fd79, [%rd25];
	add.f64 	%fd80, %fd79, %fd78;
	st.global.f64 	[%rd25], %fd80;
	ld.shared.f32 	%f317, [%r6+384];
	cvt.f64.f32 	%fd81, %f317;
	ld.global.f64 	%fd82, [%rd27];
	add.f64 	%fd83, %fd82, %fd81;
	st.global.f64 	[%rd27], %fd83;
	ld.shared.f32 	%f318, [%r5+448];
	cvt.f64.f32 	%fd84, %f318;
	ld.global.f64 	%fd85, [%rd25];
	add.f64 	%fd86, %fd85, %fd84;
	st.global.f64 	[%rd25], %fd86;
	ld.shared.f32 	%f319, [%r6+448];
	cvt.f64.f32 	%fd87, %f319;
	ld.global.f64 	%fd88, [%rd27];
	add.f64 	%fd89, %fd88, %fd87;
	st.global.f64 	[%rd27], %fd89;
	ld.shared.f32 	%f320, [%r5+512];
	cvt.f64.f32 	%fd90, %f320;
	ld.global.f64 	%fd91, [%rd25];
	add.f64 	%fd92, %fd91, %fd90;
	st.global.f64 	[%rd25], %fd92;
	ld.shared.f32 	%f321, [%r6+512];
	cvt.f64.f32 	%fd93, %f321;
	ld.global.f64 	%fd94, [%rd27];
	add.f64 	%fd95, %fd94, %fd93;
	st.global.f64 	[%rd27], %fd95;
	ld.shared.f32 	%f322, [%r5+576];
	cvt.f64.f32 	%fd96, %f322;
	ld.global.f64 	%fd97, [%rd25];
	add.f64 	%fd98, %fd97, %fd96;
	st.global.f64 	[%rd25], %fd98;
	ld.shared.f32 	%f323, [%r6+576];
	cvt.f64.f32 	%fd99, %f323;
	ld.global.f64 	%fd100, [%rd27];
	add.f64 	%fd101, %fd100, %fd99;
	st.global.f64 	[%rd27], %fd101;
	ld.shared.f32 	%f324, [%r5+640];
	cvt.f64.f32 	%fd102, %f324;
	ld.global.f64 	%fd103, [%rd25];
	add.f64 	%fd104, %fd103, %fd102;
	st.global.f64 	[%rd25], %fd104;
	ld.shared.f32 	%f325, [%r6+640];
	cvt.f64.f32 	%fd105, %f325;
	ld.global.f64 	%fd106, [%rd27];
	add.f64 	%fd107, %fd106, %fd105;
	st.global.f64 	[%rd27], %fd107;
	ld.shared.f32 	%f326, [%r5+704];
	cvt.f64.f32 	%fd108, %f326;
	ld.global.f64 	%fd109, [%rd25];
	add.f64 	%fd110, %fd109, %fd108;
	st.global.f64 	[%rd25], %fd110;
	ld.shared.f32 	%f327, [%r6+704];
	cvt.f64.f32 	%fd111, %f327;
	ld.global.f64 	%fd112, [%rd27];
	add.f64 	%fd113, %fd112, %fd111;
	st.global.f64 	[%rd27], %fd113;
	ld.shared.f32 	%f328, [%r5+768];
	cvt.f64.f32 	%fd114, %f328;
	ld.global.f64 	%fd115, [%rd25];
	add.f64 	%fd116, %fd115, %fd114;
	st.global.f64 	[%rd25], %fd116;
	ld.shared.f32 	%f329, [%r6+768];
	cvt.f64.f32 	%fd117, %f329;
	ld.global.f64 	%fd118, [%rd27];
	add.f64 	%fd119, %fd118, %fd117;
	st.global.f64 	[%rd27], %fd119;
	ld.shared.f32 	%f330, [%r5+832];
	cvt.f64.f32 	%fd120, %f330;
	ld.global.f64 	%fd121, [%rd25];
	add.f64 	%fd122, %fd121, %fd120;
	st.global.f64 	[%rd25], %fd122;
	ld.shared.f32 	%f331, [%r6+832];
	cvt.f64.f32 	%fd123, %f331;
	ld.global.f64 	%fd124, [%rd27];
	add.f64 	%fd125, %fd124, %fd123;
	st.global.f64 	[%rd27], %fd125;
	ld.shared.f32 	%f332, [%r5+896];
	cvt.f64.f32 	%fd126, %f332;
	ld.global.f64 	%fd127, [%rd25];
	add.f64 	%fd128, %fd127, %fd126;
	st.global.f64 	[%rd25], %fd128;
	ld.shared.f32 	%f333, [%r6+896];
	cvt.f64.f32 	%fd129, %f333;
	ld.global.f64 	%fd130, [%rd27];
	add.f64 	%fd131, %fd130, %fd129;
	st.global.f64 	[%rd27], %fd131;
	ld.shared.f32 	%f334, [%r5+960];
	cvt.f64.f32 	%fd132, %f334;
	ld.global.f64 	%fd133, [%rd25];
	add.f64 	%fd134, %fd133, %fd132;
	st.global.f64 	[%rd25], %fd134;
	ld.shared.f32 	%f335, [%r6+960];
	cvt.f64.f32 	%fd135, %f335;
	ld.global.f64 	%fd136, [%rd27];
	add.f64 	%fd137, %fd136, %fd135;
	st.global.f64 	[%rd27], %fd137;
$L__BB0_37:
	ret;

}


// ===== COMPILED SASS (sm_100) =====

	.target	sm_100

	.elftype	@"ET_EXEC"


//--------------------- .note.nv.tkinfo           --------------------------
	.section	.note.nv.tkinfo,"",@"SHT_NOTE"
	.sectionflags	@"SHF_NOTE_NV_TKINFO"
	.tkinfo
        /*0018*/ 	.word	0x00000002
        /*0030*/ 	.string	""
        /*0030*/ 	.string	"ptxas"
        /*0030*/ 	.string	"Cuda compilation tools, release 13.0, V13.0.88"
        /*0030*/ 	.string	"Build cuda_13.0.r13.0/compiler.36424714_0"
        /*0030*/ 	.string	"-arch sm_100 -m 64 "



//--------------------- .note.nv.cuinfo           --------------------------
	.section	.note.nv.cuinfo,"",@"SHT_NOTE"
	.sectionflags	@"SHF_NOTE_NV_CUINFO"
        /*0018*/ 	.short	0x0002
        /*001a*/ 	.short	0x0064
        /*001c*/ 	.short	0x0082
	.zero		2


//--------------------- .nv.info                  --------------------------
	.section	.nv.info,"",@"SHT_CUDA_INFO"
	.align	4


	//----- nvinfo : EIATTR_REGCOUNT
	.align		4
        /*0000*/ 	.byte	0x04, 0x2f
        /*0002*/ 	.short	(.L_2 - .L_1)
	.align		4
.L_1:
        /*0004*/ 	.word	index@(_Z10SlipKernelPdS_S_S_S_S_ddd)
        /*0008*/ 	.word	0x00000028


	//----- nvinfo : EIATTR_FRAME_SIZE
	.align		4
.L_2:
        /*000c*/ 	.byte	0x04, 0x11
        /*000e*/ 	.short	(.L_4 - .L_3)
	.align		4
.L_3:
        /*0010*/ 	.word	index@($__internal_1_$__cuda_sm20_sqrt_rn_f32_slowpath)
        /*0014*/ 	.word	0x00000000


	//----- nvinfo : EIATTR_FRAME_SIZE
	.align		4
.L_4:
        /*0018*/ 	.byte	0x04, 0x11
        /*001a*/ 	.short	(.L_6 - .L_5)
	.align		4
.L_5:
        /*001c*/ 	.word	index@($__internal_0_$__cuda_sm20_div_rn_f64_full)
        /*0020*/ 	.word	0x00000000


	//----- nvinfo : EIATTR_FRAME_SIZE
	.align		4
.L_6:
        /*0024*/ 	.byte	0x04, 0x11
        /*0026*/ 	.short	(.L_8 - .L_7)
	.align		4
.L_7:
        /*0028*/ 	.word	index@(_Z10SlipKernelPdS_S_S_S_S_ddd)
        /*002c*/ 	.word	0x00000000


	//----- nvinfo : EIATTR_MIN_STACK_SIZE
	.align		4
.L_8:
        /*0030*/ 	.byte	0x04, 0x12
        /*0032*/ 	.short	(.L_10 - .L_9)
	.align		4
.L_9:
        /*0034*/ 	.word	index@(_Z10SlipKernelPdS_S_S_S_S_ddd)
        /*0038*/ 	.word	0x00000000
.L_10:


//--------------------- .nv.compat                --------------------------
	.section	.nv.compat,"",@"SHT_CUDA_COMPAT_INFO"
	.align	4
        /*0000*/ 	.byte	0x02, 0x09, 0x00, 0x00, 0x02, 0x02, 0x01, 0x00, 0x02, 0x05, 0x05, 0x00, 0x03, 0x07, 0x01, 0x01
        /*0010*/ 	.byte	0x02, 0x03, 0x00, 0x00, 0x02, 0x06, 0x01, 0x00, 0x04, 0x0b, 0x08, 0x00, 0x01, 0x00, 0x00, 0x00
        /*0020*/ 	.byte	0x00, 0x00, 0x00, 0x00


//--------------------- .nv.info._Z10SlipKernelPdS_S_S_S_S_ddd --------------------------
	.section	.nv.info._Z10SlipKernelPdS_S_S_S_S_ddd,"",@"SHT_CUDA_INFO"
	.sectionflags	@""
	.align	4


	//----- nvinfo : EIATTR_CUDA_API_VERSION
	.align		4
        /*0000*/ 	.byte	0x04, 0x37
        /*0002*/ 	.short	(.L_12 - .L_11)
.L_11:
        /*0004*/ 	.word	0x00000082


	//----- nvinfo : EIATTR_KPARAM_INFO
	.align		4
.L_12:
        /*0008*/ 	.byte	0x04, 0x17
        /*000a*/ 	.short	(.L_14 - .L_13)
.L_13:
        /*000c*/ 	.word	0x00000000
        /*0010*/ 	.short	0x0008
        /*0012*/ 	.short	0x0040
        /*0014*/ 	.byte	0x00, 0xf0, 0x21, 0x00


	//----- nvinfo : EIATTR_KPARAM_INFO
	.align		4
.L_14:
        /*0018*/ 	.byte	0x04, 0x17
        /*001a*/ 	.short	(.L_16 - .L_15)
.L_15:
        /*001c*/ 	.word	0x00000000
        /*0020*/ 	.short	0x0007
        /*0022*/ 	.short	0x0038
        /*0024*/ 	.byte	0x00, 0xf0, 0x21, 0x00


	//----- nvinfo : EIATTR_KPARAM_INFO
	.align		4
.L_16:
        /*0028*/ 	.byte	0x04, 0x17
        /*002a*/ 	.short	(.L_18 - .L_17)
.L_17:
        /*002c*/ 	.word	0x00000000
        /*0030*/ 	.short	0x0006
        /*0032*/ 	.short	0x0030
        /*0034*/ 	.byte	0x00, 0xf0, 0x21, 0x00


	//----- nvinfo : EIATTR_KPARAM_INFO
	.align		4
.L_18:
        /*0038*/ 	.byte	0x04, 0x17
        /*003a*/ 	.short	(.L_20 - .L_19)
.L_19:
        /*003c*/ 	.word	0x00000000
        /*0040*/ 	.short	0x0005
        /*0042*/ 	.short	0x0028
        /*0044*/ 	.byte	0x00, 0xf5, 0x21, 0x00


	//----- nvinfo : EIATTR_KPARAM_INFO
	.align		4
.L_20:
        /*0048*/ 	.byte	0x04, 0x17
        /*004a*/ 	.short	(.L_22 - .L_21)
.L_21:
        /*004c*/ 	.word	0x00000000
        /*0050*/ 	.short	0x0004
        /*0052*/ 	.short	0x0020
        /*0054*/ 	.byte	0x00, 0xf5, 0x21, 0x00


	//----- nvinfo : EIATTR_KPARAM_INFO
	.align		4
.L_22:
        /*0058*/ 	.byte	0x04, 0x17
        /*005a*/ 	.short	(.L_24 - .L_23)
.L_23:
        /*005c*/ 	.word	0x00000000
        /*0060*/ 	.short	0x0003
        /*0062*/ 	.short	0x0018
        /*0064*/ 	.byte	0x00, 0xf5, 0x21, 0x00


	//----- nvinfo : EIATTR_KPARAM_INFO
	.align		4
.L_24:
        /*0068*/ 	.byte	0x04, 0x17
        /*006a*/ 	.short	(.L_26 - .L_25)
.L_25:
        /*006c*/ 	.word	0x00000000
        /*0070*/ 	.short	0x0002
        /*0072*/ 	.short	0x0010
        /*0074*/ 	.byte	0x00, 0xf5, 0x21, 0x00


	//----- nvinfo : EIATTR_KPARAM_INFO
	.align		4
.L_26:
        /*0078*/ 	.byte	0x04, 0x17
        /*007a*/ 	.short	(.L_28 - .L_27)
.L_27:
        /*007c*/ 	.word	0x00000000
        /*0080*/ 	.short	0x0001
        /*0082*/ 	.short	0x0008
        /*0084*/ 	.byte	0x00, 0xf5, 0x21, 0x00


	//----- nvinfo : EIATTR_KPARAM_INFO
	.align		4
.L_28:
        /*0088*/ 	.byte	0x04, 0x17
        /*008a*/ 	.short	(.L_30 - .L_29)
.L_29:
        /*008c*/ 	.word	0x00000000
        /*0090*/ 	.short	0x0000
        /*0092*/ 	.short	0x0000
        /*0094*/ 	.byte	0x00, 0xf5, 0x21, 0x00


	//----- nvinfo : EIATTR_SPARSE_MMA_MASK
	.align		4
.L_30:
        /*0098*/ 	.byte	0x03, 0x50
        /*009a*/ 	.short	0x0000


	//----- nvinfo : EIATTR_MAXREG_COUNT
	.align		4
        /*009c*/ 	.byte	0x03, 0x1b
        /*009e*/ 	.short	0x00ff


	//----- nvinfo : EIATTR_NUM_BARRIERS
	.align		4
        /*00a0*/ 	.byte	0x02, 0x4c
        /*00a2*/ 	.byte	0x01
	.zero		1


	//----- nvinfo : EIATTR_MERCURY_ISA_VERSION
	.align		4
        /*00a4*/ 	.byte	0x03, 0x5f
        /*00a6*/ 	.short	0x0101


	//----- nvinfo : EIATTR_VRC_CTA_INIT_COUNT
	.align		4
        /*00a8*/ 	.byte	0x02, 0x4a
	.zero		1
	.zero		1


	//----- nvinfo : EIATTR_EXIT_INSTR_OFFSETS
	.align		4
        /*00ac*/ 	.byte	0x04, 0x1c
        /*00ae*/ 	.short	(.L_32 - .L_31)


	//   ....[0]....
.L_31:
        /*00b0*/ 	.word	0x00002150


	//   ....[1]....
        /*00b4*/ 	.word	0x00002bb0


	//----- nvinfo : EIATTR_CRS_STACK_SIZE
	.align		4
.L_32:
        /*00b8*/ 	.byte	0x04, 0x1e
        /*00ba*/ 	.short	(.L_34 - .L_33)
.L_33:
        /*00bc*/ 	.word	0x00000000


	//----- nvinfo : EIATTR_CBANK_PARAM_SIZE
	.align		4
.L_34:
        /*00c0*/ 	.byte	0x03, 0x19
        /*00c2*/ 	.short	0x0048


	//----- nvinfo : EIATTR_PARAM_CBANK
	.align		4
        /*00c4*/ 	.byte	0x04, 0x0a
        /*00c6*/ 	.short	(.L_36 - .L_35)
	.align		4
.L_35:
        /*00c8*/ 	.word	index@(.nv.constant0._Z10SlipKernelPdS_S_S_S_S_ddd)
        /*00cc*/ 	.short	0x0380
        /*00ce*/ 	.short	0x0048


	//----- nvinfo : EIATTR_SW_WAR
	.align		4
.L_36:
        /*00d0*/ 	.byte	0x04, 0x36
        /*00d2*/ 	.short	(.L_38 - .L_37)
.L_37:
        /*00d4*/ 	.word	0x00000008
.L_38:


//--------------------- .nv.callgraph             --------------------------
	.section	.nv.callgraph,"",@"SHT_CUDA_CALLGRAPH"
	.align	4
	.sectionentsize	8
	.align		4
        /*0000*/ 	.word	0x00000000
	.align		4
        /*0004*/ 	.word	0xffffffff
	.align		4
        /*0008*/ 	.word	0x00000000
	.align		4
        /*000c*/ 	.word	0xfffffffe
	.align		4
        /*0010*/ 	.word	0x00000000
	.align		4
        /*0014*/ 	.word	0xfffffffd
	.align		4
        /*0018*/ 	.word	0x00000000
	.align		4
        /*001c*/ 	.word	0xfffffffc


//--------------------- .nv.constant3             --------------------------
	.section	.nv.constant3,"a",@progbits
	.align	8
.nv.constant3:
	.type		INVERSE_QUARTER_PI,@object
	.size		INVERSE_QUARTER_PI,(.L_0 - INVERSE_QUARTER_PI)
INVERSE_QUARTER_PI:
        /*0000*/ 	.byte	0x83, 0xc8, 0xc9, 0x6d, 0x30, 0x5f, 0xb4, 0x3f
.L_0:


//--------------------- .text._Z10SlipKernelPdS_S_S_S_S_ddd --------------------------
	.section	.text._Z10SlipKernelPdS_S_S_S_S_ddd,"ax",@progbits
	.align	128
        .global         _Z10SlipKernelPdS_S_S_S_S_ddd
        .type           _Z10SlipKernelPdS_S_S_S_S_ddd,@function
        .size           _Z10SlipKernelPdS_S_S_S_S_ddd,(.L_x_35 - _Z10SlipKernelPdS_S_S_S_S_ddd)
        .other          _Z10SlipKernelPdS_S_S_S_S_ddd,@"STO_CUDA_ENTRY STV_DEFAULT"
_Z10SlipKernelPdS_S_S_S_S_ddd:
.text._Z10SlipKernelPdS_S_S_S_S_ddd:
[----:B------:R-:W-:Y:S01]  /*0000*/  LDC R1, c[0x0][0x37c] ;  /* 0x0000df00ff017b82 */ /* 0x000fe20000000800 */
[----:B------:R-:W0:Y:S07]  /*0010*/  S2R R4, SR_TID.X ;  /* 0x0000000000047919 */ /* 0x000e2e0000002100 */
[----:B------:R-:W1:Y:S01]  /*0020*/  LDC.64 R12, c[0x0][0x380] ;  /* 0x0000e000ff0c7b82 */ /* 0x000e620000000a00 */
[----:B------:R-:W2:Y:S01]  /*0030*/  LDCU.64 UR8, c[0x0][0x358] ;  /* 0x00006b00ff0877ac */ /* 0x000ea20008000a00 */
[----:B------:R-:W0:Y:S06]  /*0040*/  S2R R5, SR_CTAID.X ;  /* 0x0000000000057919 */ /* 0x000e2c0000002500 */
[----:B------:R-:W3:Y:S01]  /*0050*/  LDC.64 R16, c[0x0][0x388] ;  /* 0x0000e200ff107b82 */ /* 0x000ee20000000a00 */
[----:B0-----:R-:W-:-:S04]  /*0060*/  LEA R5, R5, R4, 0x8 ;  /* 0x0000000405057211 */ /* 0x001fc800078e40ff */
[----:B------:R-:W-:Y:S02]  /*0070*/  I2FP.F32.S32 R0, R5 ;  /* 0x0000000500007245 */ /* 0x000fe40000201400 */
[----:B------:R-:W-:-:S03]  /*0080*/  SHF.R.S32.HI R2, RZ, 0x1f, R5 ;  /* 0x0000001fff027819 */ /* 0x000fc60000011405 */
[----:B------:R-:W-:Y:S01]  /*0090*/  FMUL R0, R0, 0.00048828125 ;  /* 0x3a00000000007820 */ /* 0x000fe20000400000 */
[----:B------:R-:W-:-:S03]  /*00a0*/  LEA.HI R2, R2, R5, RZ, 0xb ;  /* 0x0000000502027211 */ /* 0x000fc600078f58ff */
[----:B------:R-:W1:Y:S01]  /*00b0*/  F2I.FLOOR.NTZ R15, R0 ;  /* 0x00000000000f7305 */ /* 0x000e620000207100 */
[----:B------:R-:W-:-:S04]  /*00c0*/  LOP3.LUT R2, R2, 0xfffff800, RZ, 0xc0, !PT ;  /* 0xfffff80002027812 */ /* 0x000fc800078ec0ff */
[----:B------:R-:W-:Y:S01]  /*00d0*/  IADD3 R6, PT, PT, R5, -R2, RZ ;  /* 0x8000000205067210 */ /* 0x000fe20007ffe0ff */
[----:B-1----:R-:W-:-:S04]  /*00e0*/  IMAD.WIDE R2, R15, 0x8, R12 ;  /* 0x000000080f027825 */ /* 0x002fc800078e020c */
[----:B------:R-:W-:Y:S02]  /*00f0*/  IMAD.WIDE R12, R6, 0x8, R12 ;  /* 0x00000008060c7825 */ /* 0x000fe400078e020c */
[----:B--2---:R-:W2:Y:S04]  /*0100*/  LDG.E.64 R2, desc[UR8][R2.64] ;  /* 0x0000000802027981 */ /* 0x004ea8000c1e1b00 */
[----:B------:R-:W2:Y:S01]  /*0110*/  LDG.E.64 R10, desc[UR8][R12.64] ;  /* 0x000000080c0a7981 */ /* 0x000ea2000c1e1b00 */
[----:B---3--:R-:W-:-:S04]  /*0120*/  IMAD.WIDE R14, R15, 0x8, R16 ;  /* 0x000000080f0e7825 */ /* 0x008fc800078e0210 */
[----:B------:R-:W-:Y:S01]  /*0130*/  IMAD.WIDE R16, R6, 0x8, R16 ;  /* 0x0000000806107825 */ /* 0x000fe200078e0210 */
[----:B------:R-:W3:Y:S05]  /*0140*/  LDG.E.64 R8, desc[UR8][R14.64] ;  /* 0x000000080e087981 */ /* 0x000eea000c1e1b00 */
[----:B------:R-:W3:Y:S01]  /*0150*/  LDG.E.64 R16, desc[UR8][R16.64] ;  /* 0x0000000810107981 */ /* 0x000ee2000c1e1b00 */
[----:B------:R-:W-:Y:S01]  /*0160*/  BSSY.RECONVERGENT B0, `(.L_x_0) ;  /* 0x0000084000007945 */ /* 0x000fe20003800200 */
[----:B--2---:R-:W-:-:S06]  /*0170*/  DADD R10, R2, -R10 ;  /* 0x00000000020a7229 */ /* 0x004fcc000000080a */
[----:B------:R-:W0:Y:S01]  /*0180*/  F2F.F32.F64 R7, R10 ;  /* 0x0000000a00077310 */ /* 0x000e220000301000 */
[----:B---3--:R-:W-:-:S07]  /*0190*/  DADD R8, R8, -R16 ;  /* 0x0000000008087229 */ /* 0x008fce0000000810 */
[----:B------:R-:W1:Y:S01]  /*01a0*/  F2F.F32.F64 R32, R8 ;  /* 0x0000000800207310 */ /* 0x000e620000301000 */
[C---:B0-----:R-:W-:Y:S01]  /*01b0*/  FMUL R0, |R7|.reuse, 16777216 ;  /* 0x4b80000007007820 */ /* 0x041fe20000400200 */
[C---:B------:R-:W-:Y:S02]  /*01c0*/  FSETP.GEU.AND P0, PT, |R7|.reuse, 1.175494350822287508e-38, PT ;  /* 0x008000000700780b */ /* 0x040fe40003f0e200 */
[----:B------:R-:W-:Y:S02]  /*01d0*/  FSETP.NEU.AND P4, PT, R7, 1, PT ;  /* 0x3f8000000700780b */ /* 0x000fe40003f8d000 */
[----:B------:R-:W-:Y:S02]  /*01e0*/  FSEL R0, R0, |R7|, !P0 ;  /* 0x4000000700007208 */ /* 0x000fe40004000000 */
[----:B------:R-:W-:Y:S02]  /*01f0*/  FSEL R13, RZ, -24, P0 ;  /* 0xc1c00000ff0d7808 */ /* 0x000fe40000000000 */
[----:B------:R-:W-:Y:S01]  /*0200*/  IADD3 R2, PT, PT, R0, -0x3f3504f3, RZ ;  /* 0xc0cafb0d00027810 */ /* 0x000fe20007ffe0ff */
[C---:B-1----:R-:W-:Y:S01]  /*0210*/  FMUL R3, |R32|.reuse, 16777216 ;  /* 0x4b80000020037820 */ /* 0x042fe20000400200 */
[----:B------:R-:W-:-:S02]  /*0220*/  FSETP.GEU.AND P1, PT, |R32|, 1.175494350822287508e-38, PT ;  /* 0x008000002000780b */ /* 0x000fc40003f2e200 */
[----:B------:R-:W-:Y:S02]  /*0230*/  LOP3.LUT R19, R2, 0xff800000, RZ, 0xc0, !PT ;  /* 0xff80000002137812 */ /* 0x000fe400078ec0ff */
[----:B------:R-:W-:Y:S02]  /*0240*/  FSEL R3, R3, |R32|, !P1 ;  /* 0x4000002003037208 */ /* 0x000fe40004800000 */
[-C--:B------:R-:W-:Y:S02]  /*0250*/  IADD3 R0, PT, PT, R0, -R19.reuse, RZ ;  /* 0x8000001300007210 */ /* 0x080fe40007ffe0ff */
[----:B------:R-:W-:Y:S02]  /*0260*/  IADD3 R2, PT, PT, R3, -0x3f3504f3, RZ ;  /* 0xc0cafb0d03027810 */ /* 0x000fe40007ffe0ff */
[----:B------:R-:W-:Y:S01]  /*0270*/  I2FP.F32.S32 R14, R19 ;  /* 0x00000013000e7245 */ /* 0x000fe20000201400 */
[----:B------:R-:W-:Y:S01]  /*0280*/  FADD R12, R0, 1 ;  /* 0x3f800000000c7421 */ /* 0x000fe20000000000 */
[----:B------:R-:W-:Y:S01]  /*0290*/  LOP3.LUT R22, R2, 0xff800000, RZ, 0xc0, !PT ;  /* 0xff80000002167812 */ /* 0x000fe200078ec0ff */
[----:B------:R-:W-:-:S02]  /*02a0*/  FADD R17, R0, -1 ;  /* 0xbf80000000117421 */ /* 0x000fc40000000000 */
[----:B------:R-:W0:Y:S01]  /*02b0*/  MUFU.RCP R16, R12 ;  /* 0x0000000c00107308 */ /* 0x000e220000001000 */
[----:B------:R-:W-:Y:S01]  /*02c0*/  I2FP.F32.S32 R21, R22 ;  /* 0x0000001600157245 */ /* 0x000fe20000201400 */
[----:B------:R-:W-:Y:S02]  /*02d0*/  IMAD.IADD R15, R3, 0x1, -R22 ;  /* 0x00000001030f7824 */ /* 0x000fe400078e0a16 */
[----:B------:R-:W-:Y:S02]  /*02e0*/  FADD R3, R17, R17 ;  /* 0x0000001111037221 */ /* 0x000fe40000000000 */
[----:B------:R-:W-:-:S06]  /*02f0*/  FADD R2, R15, 1 ;  /* 0x3f8000000f027421 */ /* 0x000fcc0000000000 */
[----:B------:R-:W1:Y:S01]  /*0300*/  MUFU.RCP R2, R2 ;  /* 0x0000000200027308 */ /* 0x000e620000001000 */
[----:B0-----:R-:W-:Y:S01]  /*0310*/  FMUL R0, R16, R3 ;  /* 0x0000000310007220 */ /* 0x001fe20000400000 */
[----:B------:R-:W-:-:S03]  /*0320*/  MOV R3, 0x3a2c32e4 ;  /* 0x3a2c32e400037802 */ /* 0x000fc60000000f00 */
[----:B------:R-:W-:Y:S01]  /*0330*/  FMUL R18, R0, R0 ;  /* 0x0000000000127220 */ /* 0x000fe20000400000 */
[----:B------:R-:W-:-:S03]  /*0340*/  FADD R12, R17, -R0 ;  /* 0x80000000110c7221 */ /* 0x000fc60000000000 */
[----:B------:R-:W-:Y:S01]  /*0350*/  FFMA R19, R18, R3, 0.0032181653659790754318 ;  /* 0x3b52e7db12137423 */ /* 0x000fe20000000003 */
[----:B------:R-:W-:Y:S01]  /*0360*/  FADD R20, R12, R12 ;  /* 0x0000000c0c147221 */ /* 0x000fe20000000000 */
[----:B------:R-:W-:Y:S01]  /*0370*/  FADD R12, R15, -1 ;  /* 0xbf8000000f0c7421 */ /* 0x000fe20000000000 */
[----:B------:R-:W-:Y:S01]  /*0380*/  FFMA R15, R14, 1.1920928955078125e-07, R13 ;  /* 0x340000000e0f7823 */ /* 0x000fe2000000000d */
[----:B------:R-:W-:Y:S01]  /*0390*/  FFMA R19, R18, R19, 0.018033718690276145935 ;  /* 0x3c93bb7312137423 */ /* 0x000fe20000000013 */
[----:B------:R-:W-:Y:S01]  /*03a0*/  FFMA R17, R17, -R0, R20 ;  /* 0x8000000011117223 */ /* 0x000fe20000000014 */
[----:B------:R-:W-:Y:S01]  /*03b0*/  FADD R13, R12, R12 ;  /* 0x0000000c0c0d7221 */ /* 0x000fe20000000000 */
[----:B------:R-:W-:Y:S01]  /*03c0*/  FSEL R20, RZ, -24, P1 ;  /* 0xc1c00000ff147808 */ /* 0x000fe20000800000 */
[----:B------:R-:W-:Y:S01]  /*03d0*/  FFMA R19, R18, R19, 0.12022458761930465698 ;  /* 0x3df6384f12137423 */ /* 0x000fe20000000013 */
[----:B------:R-:W-:Y:S01]  /*03e0*/  FMUL R16, R16, R17 ;  /* 0x0000001110107220 */ /* 0x000fe20000400000 */
[----:B-1----:R-:W-:Y:S01]  /*03f0*/  FMUL R13, R2, R13 ;  /* 0x0000000d020d7220 */ /* 0x002fe20000400000 */
[----:B------:R-:W-:Y:S01]  /*0400*/  FFMA R14, R0, 1.4426950216293334961, R15 ;  /* 0x3fb8aa3b000e7823 */ /* 0x000fe2000000000f */
[----:B------:R-:W-:Y:S01]  /*0410*/  FMUL R17, R18, R19 ;  /* 0x0000001312117220 */ /* 0x000fe20000400000 */
[----:B------:R-:W-:Y:S01]  /*0420*/  FFMA R20, R21, 1.1920928955078125e-07, R20 ;  /* 0x3400000015147823 */ /* 0x000fe20000000014 */
[----:B------:R-:W-:Y:S01]  /*0430*/  FADD R22, R12, -R13 ;  /* 0x8000000d0c167221 */ /* 0x000fe20000000000 */
[----:B------:R-:W-:Y:S01]  /*0440*/  FMUL R18, R13, R13 ;  /* 0x0000000d0d127220 */ /* 0x000fe20000400000 */
[----:B------:R-:W-:Y:S01]  /*0450*/  FADD R19, R15, -R14 ;  /* 0x8000000e0f137221 */ /* 0x000fe20000000000 */
[C---:B------:R-:W-:Y:S01]  /*0460*/  FFMA R15, R13.reuse, 1.4426950216293334961, R20 ;  /* 0x3fb8aa3b0d0f7823 */ /* 0x040fe20000000014 */
[----:B------:R-:W-:Y:S01]  /*0470*/  FADD R21, R22, R22 ;  /* 0x0000001616157221 */ /* 0x000fe20000000000 */
[----:B------:R-:W-:Y:S01]  /*0480*/  FFMA R3, R18, R3, 0.0032181653659790754318 ;  /* 0x3b52e7db12037423 */ /* 0x000fe20000000003 */
[----:B------:R-:W-:Y:S01]  /*0490*/  FFMA R19, R0, 1.4426950216293334961, R19 ;  /* 0x3fb8aa3b00137823 */ /* 0x000fe20000000013 */
[----:B------:R-:W-:Y:S01]  /*04a0*/  FADD R20, R20, -R15 ;  /* 0x8000000f14147221 */ /* 0x000fe20000000000 */
[----:B------:R-:W-:Y:S01]  /*04b0*/  FFMA R21, R12, -R13, R21 ;  /* 0x8000000d0c157223 */ /* 0x000fe20000000015 */
[----:B------:R-:W-:Y:S01]  /*04c0*/  FFMA R3, R18, R3, 0.018033718690276145935 ;  /* 0x3c93bb7312037423 */ /* 0x000fe20000000003 */
[----:B------:R-:W-:Y:S01]  /*04d0*/  FFMA R19, R16, 1.4426950216293334961, R19 ;  /* 0x3fb8aa3b10137823 */ /* 0x000fe20000000013 */
[----:B------:R-:W-:Y:S01]  /*04e0*/  FFMA R20, R13, 1.4426950216293334961, R20 ;  /* 0x3fb8aa3b0d147823 */ /* 0x000fe20000000014 */
[----:B------:R-:W-:Y:S01]  /*04f0*/  FMUL R21, R2, R21 ;  /* 0x0000001502157220 */ /* 0x000fe20000400000 */
[----:B------:R-:W-:Y:S01]  /*0500*/  FFMA R3, R18, R3, 0.12022458761930465698 ;  /* 0x3df6384f12037423 */ /* 0x000fe20000000003 */
[----:B------:R-:W-:Y:S01]  /*0510*/  FFMA R19, R0, 1.9251366722983220825e-08, R19 ;  /* 0x32a55e3400137823 */ /* 0x000fe20000000013 */
[----:B------:R-:W-:Y:S01]  /*0520*/  FMUL R2, R17, 3 ;  /* 0x4040000011027820 */ /* 0x000fe20000400000 */
[----:B------:R-:W-:Y:S01]  /*0530*/  FFMA R20, R21, 1.4426950216293334961, R20 ;  /* 0x3fb8aa3b15147823 */ /* 0x000fe20000000014 */
[----:B------:R-:W-:Y:S01]  /*0540*/  FMUL R18, R18, R3 ;  /* 0x0000000312127220 */ /* 0x000fe20000400000 */
[----:B------:R-:W-:Y:S01]  /*0550*/  FSETP.NEU.AND P1, PT, R32, 1, PT ;  /* 0x3f8000002000780b */ /* 0x000fe20003f2d000 */
[----:B------:R-:W-:Y:S01]  /*0560*/  FFMA R19, R16, R2, R19 ;  /* 0x0000000210137223 */ /* 0x000fe20000000013 */
[----:B------:R-:W-:Y:S01]  /*0570*/  FFMA R20, R13, 1.9251366722983220825e-08, R20 ;  /* 0x32a55e340d147823 */ /* 0x000fe20000000014 */
[----:B------:R-:W-:Y:S01]  /*0580*/  FMUL R2, R18, 3 ;  /* 0x4040000012027820 */ /* 0x000fe20000400000 */
[----:B------:R-:W-:-:S02]  /*0590*/  HFMA2 R16, -RZ, RZ, 0.64013671875, -15.109375 ;  /* 0x391fcb8eff107431 */ /* 0x000fc400000001ff */
[----:B------:R-:W-:Y:S01]  /*05a0*/  FFMA R19, R0, R17, R19 ;  /* 0x0000001100137223 */ /* 0x000fe20000000013 */
[----:B------:R-:W-:-:S03]  /*05b0*/  FFMA R2, R21, R2, R20 ;  /* 0x0000000215027223 */ /* 0x000fc60000000014 */
[----:B------:R-:W-:Y:S01]  /*05c0*/  FADD R17, R14, R19 ;  /* 0x000000130e117221 */ /* 0x000fe20000000000 */
[----:B------:R-:W-:-:S03]  /*05d0*/  FFMA R18, R13, R18, R2 ;  /* 0x000000120d127223 */ /* 0x000fc60000000002 */
[----:B------:R-:W-:Y:S01]  /*05e0*/  FMUL R0, R17, 2 ;  /* 0x4000000011007820 */ /* 0x000fe20000400000 */
[----:B------:R-:W-:Y:S01]  /*05f0*/  FADD R14, -R14, R17 ;  /* 0x000000110e0e7221 */ /* 0x000fe20000000100 */
[----:B------:R-:W-:Y:S02]  /*0600*/  FADD R21, R15, R18 ;  /* 0x000000120f157221 */ /* 0x000fe40000000000 */
[----:B------:R-:W0:Y:S01]  /*0610*/  FRND R13, R0 ;  /* 0x00000000000d7307 */ /* 0x000e220000201000 */
[----:B------:R-:W-:Y:S01]  /*0620*/  FADD R14, R19, -R14 ;  /* 0x8000000e130e7221 */ /* 0x000fe20000000000 */
[----:B------:R-:W-:Y:S01]  /*0630*/  FMUL R2, R21, 2 ;  /* 0x4000000015027820 */ /* 0x000fe20000400000 */
[----:B------:R-:W-:Y:S01]  /*0640*/  FFMA R17, R17, 2, -R0 ;  /* 0x4000000011117823 */ /* 0x000fe20000000800 */
[----:B------:R-:W-:Y:S01]  /*0650*/  FADD R19, -R15, R21 ;  /* 0x000000150f137221 */ /* 0x000fe20000000100 */
[----:B------:R-:W-:Y:S01]  /*0660*/  FSETP.GEU.AND P3, PT, R0, RZ, PT ;  /* 0x000000ff0000720b */ /* 0x000fe20003f6e000 */
[----:B------:R-:W-:Y:S01]  /*0670*/  FFMA R12, R21, 2, -R2 ;  /* 0x40000000150c7823 */ /* 0x000fe20000000802 */
[----:B------:R-:W-:Y:S01]  /*0680*/  FFMA R14, R14, 2, R17 ;  /* 0x400000000e0e7823 */ /* 0x000fe20000000011 */
[----:B------:R-:W1:Y:S01]  /*0690*/  FRND R3, R2 ;  /* 0x0000000200037307 */ /* 0x000e620000201000 */
[----:B------:R-:W-:Y:S01]  /*06a0*/  FADD R19, R18, -R19 ;  /* 0x8000001312137221 */ /* 0x000fe20000000000 */
[----:B------:R-:W-:-:S02]  /*06b0*/  FSETP.GT.AND P2, PT, |R2|, 152, PT ;  /* 0x431800000200780b */ /* 0x000fc40003f44200 */
[----:B------:R-:W-:Y:S01]  /*06c0*/  FSETP.GEU.AND P5, PT, R2, RZ, PT ;  /* 0x000000ff0200720b */ /* 0x000fe20003fae000 */
[----:B------:R-:W-:Y:S01]  /*06d0*/  FFMA R12, R19, 2, R12 ;  /* 0x40000000130c7823 */ /* 0x000fe2000000000c */
[----:B0-----:R-:W-:Y:S01]  /*06e0*/  FADD R15, R0, -R13 ;  /* 0x8000000d000f7221 */ /* 0x001fe20000000000 */
[----:B------:R-:W-:Y:S01]  /*06f0*/  FSETP.GT.AND P0, PT, R13, RZ, PT ;  /* 0x000000ff0d00720b */ /* 0x000fe20003f04000 */
[----:B------:R-:W0:Y:S02]  /*0700*/  F2I.NTZ R19, R2 ;  /* 0x0000000200137305 */ /* 0x000e240000203100 */
[----:B------:R-:W-:Y:S01]  /*0710*/  FADD R14, R14, R15 ;  /* 0x0000000f0e0e7221 */ /* 0x000fe20000000000 */
[----:B------:R-:W-:Y:S01]  /*0720*/  SEL R13, RZ, 0x83000000, P0 ;  /* 0x83000000ff0d7807 */ /* 0x000fe20000000000 */
[----:B-1----:R-:W-:Y:S02]  /*0730*/  FADD R17, R2, -R3 ;  /* 0x8000000302117221 */ /* 0x002fe40000000000 */
[----:B------:R-:W-:Y:S01]  /*0740*/  FFMA R15, R14, R16, 0.0013391353422775864601 ;  /* 0x3aaf85ed0e0f7423 */ /* 0x000fe20000000010 */
[----:B------:R-:W-:Y:S01]  /*0750*/  FSETP.GT.AND P0, PT, R3, RZ, PT ;  /* 0x000000ff0300720b */ /* 0x000fe20003f04000 */
[----:B------:R-:W-:-:S02]  /*0760*/  FADD R17, R12, R17 ;  /* 0x000000110c117221 */ /* 0x000fc40000000000 */
[C---:B------:R-:W-:Y:S01]  /*0770*/  FFMA R15, R14.reuse, R15, 0.0096188392490148544312 ;  /* 0x3c1d98560e0f7423 */ /* 0x040fe2000000000f */
[----:B------:R-:W1:Y:S01]  /*0780*/  F2I.NTZ R12, R0 ;  /* 0x00000000000c7305 */ /* 0x000e620000203100 */
[C---:B------:R-:W-:Y:S02]  /*0790*/  FFMA R16, R17.reuse, R16, 0.0013391353422775864601 ;  /* 0x3aaf85ed11107423 */ /* 0x040fe40000000010 */
[C---:B------:R-:W-:Y:S02]  /*07a0*/  FFMA R15, R14.reuse, R15, 0.055503588169813156128 ;  /* 0x3d6357bb0e0f7423 */ /* 0x040fe4000000000f */
[C---:B------:R-:W-:Y:S02]  /*07b0*/  FFMA R16, R17.reuse, R16, 0.0096188392490148544312 ;  /* 0x3c1d985611107423 */ /* 0x040fe40000000010 */
[----:B------:R-:W-:Y:S02]  /*07c0*/  FFMA R15, R14, R15, 0.24022644758224487305 ;  /* 0x3e75fdec0e0f7423 */ /* 0x000fe4000000000f */
[----:B------:R-:W-:-:S02]  /*07d0*/  FFMA R16, R17, R16, 0.055503588169813156128 ;  /* 0x3d6357bb11107423 */ /* 0x000fc40000000010 */
[C---:B------:R-:W-:Y:S02]  /*07e0*/  FFMA R15, R14.reuse, R15, 0.69314718246459960938 ;  /* 0x3f3172180e0f7423 */ /* 0x040fe4000000000f */
[C---:B------:R-:W-:Y:S02]  /*07f0*/  FFMA R18, R17.reuse, R16, 0.24022644758224487305 ;  /* 0x3e75fdec11127423 */ /* 0x040fe40000000010 */
[----:B------:R-:W-:Y:S01]  /*0800*/  FFMA R15, R14, R15, 1 ;  /* 0x3f8000000e0f7423 */ /* 0x000fe2000000000f */
[----:B------:R-:W-:Y:S01]  /*0810*/  SEL R14, RZ, 0x83000000, P0 ;  /* 0x83000000ff0e7807 */ /* 0x000fe20000000000 */
[C---:B------:R-:W-:Y:S01]  /*0820*/  FFMA R18, R17.reuse, R18, 0.69314718246459960938 ;  /* 0x3f31721811127423 */ /* 0x040fe20000000012 */
[----:B------:R-:W-:Y:S02]  /*0830*/  FSETP.GT.AND P0, PT, |R0|, 152, PT ;  /* 0x431800000000780b */ /* 0x000fe40003f04200 */
[----:B------:R-:W-:Y:S01]  /*0840*/  IADD3 R3, PT, PT, R14, 0x7f000000, RZ ;  /* 0x7f0000000e037810 */ /* 0x000fe20007ffe0ff */
[----:B------:R-:W-:Y:S01]  /*0850*/  FFMA R18, R17, R18, 1 ;  /* 0x3f80000011127423 */ /* 0x000fe20000000012 */
[----:B------:R-:W-:Y:S01]  /*0860*/  IADD3 R16, PT, PT, R13, 0x7f000000, RZ ;  /* 0x7f0000000d107810 */ /* 0x000fe20007ffe0ff */
[----:B0-----:R-:W-:Y:S01]  /*0870*/  IMAD R14, R19, 0x800000, -R14 ;  /* 0x00800000130e7824 */ /* 0x001fe200078e0a0e */
[----:B-1----:R-:W-:Y:S01]  /*0880*/  LEA R12, R12, -R13, 0x17 ;  /* 0x8000000d0c0c7211 */ /* 0x002fe200078eb8ff */
[----:B------:R-:W-:Y:S01]  /*0890*/  FMUL R3, R18, R3 ;  /* 0x0000000312037220 */ /* 0x000fe20000400000 */
[----:B------:R-:W-:Y:S01]  /*08a0*/  MOV R0, 0x3f800000 ;  /* 0x3f80000000007802 */ /* 0x000fe20000000f00 */
[----:B------:R-:W-:-:S02]  /*08b0*/  FMUL R15, R15, R16 ;  /* 0x000000100f0f7220 */ /* 0x000fc40000400000 */
[----:B------:R-:W-:Y:S01]  /*08c0*/  FMUL R34, R3, R14 ;  /* 0x0000000e03227220 */ /* 0x000fe20000400000 */
[----:B------:R-:W-:Y:S02]  /*08d0*/  HFMA2 R3, -RZ, RZ, 1.875, 0 ;  /* 0x3f800000ff037431 */ /* 0x000fe400000001ff */
[----:B------:R-:W-:Y:S01]  /*08e0*/  FMUL R33, R15, R12 ;  /* 0x0000000c0f217220 */ /* 0x000fe20000400000 */
[----:B------:R-:W-:Y:S02]  /*08f0*/  @P2 FSEL R34, RZ, +INF , !P5 ;  /* 0x7f800000ff222808 */ /* 0x000fe40006800000 */
[----:B------:R-:W-:Y:S01]  /*0900*/  @P0 FSEL R33, RZ, +INF , !P3 ;  /* 0x7f800000ff210808 */ /* 0x000fe20005800000 */
[----:B------:R-:W-:Y:S06]  /*0910*/  @!P4 BRA `(.L_x_1) ;  /* 0x000000000020c947 */ /* 0x000fec0003800000 */
[----:B------:R-:W-:-:S13]  /*0920*/  FSETP.NAN.AND P0, PT, |R7|, |R7|, PT ;  /* 0x400000070700720b */ /* 0x000fda0003f08200 */
[----:B------:R-:W-:Y:S01]  /*0930*/  @P0 FADD R0, R7, 2 ;  /* 0x4000000007000421 */ /* 0x000fe20000000000 */
[----:B------:R-:W-:Y:S06]  /*0940*/  @P0 BRA `(.L_x_1) ;  /* 0x0000000000140947 */ /* 0x000fec0003800000 */
[C---:B------:R-:W-:Y:S02]  /*0950*/  FSETP.NEU.AND P0, PT, |R7|.reuse, +INF , PT ;  /* 0x7f8000000700780b */ /* 0x040fe40003f0d200 */
[----:B------:R-:W-:Y:S02]  /*0960*/  MOV R0, R33 ;  /* 0x0000002100007202 */ /* 0x000fe40000000f00 */
[----:B------:R-:W-:-:S13]  /*0970*/  FSETP.NEU.AND P0, PT, R7, RZ, P0 ;  /* 0x000000ff0700720b */ /* 0x000fda000070d000 */
[----:B------:R-:W-:-:S05]  /*0980*/  @!P0 FADD R2, R7, R7 ;  /* 0x0000000707028221 */ /* 0x000fca0000000000 */
[----:B------:R-:W-:-:S07]  /*0990*/  @!P0 LOP3.LUT R0, R2, 0x7fffffff, RZ, 0xc0, !PT ;  /* 0x7fffffff02008812 */ /* 0x000fce00078ec0ff */
.L_x_1:
[----:B------:R-:W-:Y:S05]  /*09a0*/  BSYNC.RECONVERGENT B0 ;  /* 0x0000000000007941 */ /* 0x000fea0003800200 */
.L_x_0:
[----:B------:R-:W-:Y:S04]  /*09b0*/  BSSY.RECONVERGENT B0, `(.L_x_2) ;  /* 0x000000a000007945 */ /* 0x000fe80003800200 */
[----:B------:R-:W-:Y:S05]  /*09c0*/  @!P1 BRA `(.L_x_3) ;  /* 0x0000000000209947 */ /* 0x000fea0003800000 */
        /* <DEDUP_REMOVED lines=8> */
.L_x_3:
[----:B------:R-:W-:Y:S05]  /*0a50*/  BSYNC.RECONVERGENT B0 ;  /* 0x0000000000007941 */ /* 0x000fea0003800200 */
.L_x_2:
[----:B------:R-:W-:Y:S01]  /*0a60*/  FADD R3, R3, R0 ;  /* 0x0000000003037221 */ /* 0x000fe20000000000 */
[----:B------:R-:W-:Y:S03]  /*0a70*/  BSSY.RECONVERGENT B0, `(.L_x_4) ;  /* 0x000000d000007945 */ /* 0x000fe60003800200 */
[----:B------:R0:W1:Y:S01]  /*0a80*/  MUFU.RSQ R2, R3 ;  /* 0x0000000300027308 */ /* 0x0000620000001400 */
[----:B------:R-:W-:-:S04]  /*0a90*/  IADD3 R0, PT, PT, R3, -0xd000000, RZ ;  /* 0xf300000003007810 */ /* 0x000fc80007ffe0ff */
[----:B------:R-:W-:-:S13]  /*0aa0*/  ISETP.GT.U32.AND P0, PT, R0, 0x727fffff, PT ;  /* 0x727fffff0000780c */ /* 0x000fda0003f04070 */
[----:B01----:R-:W-:Y:S05]  /*0ab0*/  @!P0 BRA `(.L_x_5) ;  /* 0x0000000000108947 */ /* 0x003fea0003800000 */
[----:B------:R-:W-:Y:S01]  /*0ac0*/  IMAD.MOV.U32 R0, RZ, RZ, R3 ;  /* 0x000000ffff007224 */ /* 0x000fe200078e0003 */
[----:B------:R-:W-:-:S07]  /*0ad0*/  MOV R15, 0xaf0 ;  /* 0x00000af0000f7802 */ /* 0x000fce0000000f00 */
[----:B------:R-:W-:Y:S05]  /*0ae0*/  CALL.REL.NOINC `($__internal_1_$__cuda_sm20_sqrt_rn_f32_slowpath) ;  /* 0x0000002400bc7944 */ /* 0x000fea0003c00000 */
[----:B------:R-:W-:Y:S05]  /*0af0*/  BRA `(.L_x_6) ;  /* 0x0000000000107947 */ /* 0x000fea0003800000 */
.L_x_5:
[----:B------:R-:W-:Y:S01]  /*0b00*/  FMUL.FTZ R0, R3, R2 ;  /* 0x0000000203007220 */ /* 0x000fe20000410000 */
[----:B------:R-:W-:-:S03]  /*0b10*/  FMUL.FTZ R2, R2, 0.5 ;  /* 0x3f00000002027820 */ /* 0x000fc60000410000 */
[----:B------:R-:W-:-:S04]  /*0b20*/  FFMA R3, -R0, R0, R3 ;  /* 0x0000000000037223 */ /* 0x000fc80000000103 */
[----:B------:R-:W-:-:S07]  /*0b30*/  FFMA R0, R3, R2, R0 ;  /* 0x0000000203007223 */ /* 0x000fce0000000000 */
.L_x_6:
[----:B------:R-:W-:Y:S05]  /*0b40*/  BSYNC.RECONVERGENT B0 ;  /* 0x0000000000007941 */ /* 0x000fea0003800200 */
.L_x_4:
[----:B------:R-:W-:Y:S01]  /*0b50*/  FSETP.NEU.AND P0, PT, R0, 1, PT ;  /* 0x3f8000000000780b */ /* 0x000fe20003f0d000 */
[----:B------:R-:W-:Y:S01]  /*0b60*/  BSSY.RECONVERGENT B0, `(.L_x_7) ;  /* 0x0000044000007945 */ /* 0x000fe20003800200 */
[----:B------:R-:W-:-:S11]  /*0b70*/  HFMA2 R12, -RZ, RZ, 1.875, 0 ;  /* 0x3f800000ff0c7431 */ /* 0x000fd600000001ff */
[----:B------:R-:W-:Y:S05]  /*0b80*/  @!P0 BRA `(.L_x_8) ;  /* 0x0000000400048947 */ /* 0x000fea0003800000 */
[----:B------:R-:W-:-:S13]  /*0b90*/  FSETP.NAN.AND P0, PT, |R0|, |R0|, PT ;  /* 0x400000000000720b */ /* 0x000fda0003f08200 */
[----:B------:R-:W-:Y:S01]  /*0ba0*/  @P0 FADD R12, R0, 2 ;  /* 0x40000000000c0421 */ /* 0x000fe20000000000 */
[----:B------:R-:W-:Y:S06]  /*0bb0*/  @P0 BRA `(.L_x_8) ;  /* 0x0000000000f80947 */ /* 0x000fec0003800000 */
[C---:B------:R-:W-:Y:S01]  /*0bc0*/  FMUL R3, |R0|.reuse, 16777216 ;  /* 0x4b80000000037820 */ /* 0x040fe20000400200 */
[----:B------:R-:W-:Y:S02]  /*0bd0*/  FSETP.GEU.AND P0, PT, |R0|, 1.175494350822287508e-38, PT ;  /* 0x008000000000780b */ /* 0x000fe40003f0e200 */
[----:B------:R-:W-:Y:S02]  /*0be0*/  MOV R16, 0x3a2c32e4 ;  /* 0x3a2c32e400107802 */ /* 0x000fe40000000f00 */
[----:B------:R-:W-:-:S04]  /*0bf0*/  FSEL R3, R3, |R0|, !P0 ;  /* 0x4000000003037208 */ /* 0x000fc80004000000 */
[----:B------:R-:W-:-:S04]  /*0c00*/  IADD3 R2, PT, PT, R3, -0x3f3504f3, RZ ;  /* 0xc0cafb0d03027810 */ /* 0x000fc80007ffe0ff */
[----:B------:R-:W-:-:S04]  /*0c10*/  LOP3.LUT R2, R2, 0xff800000, RZ, 0xc0, !PT ;  /* 0xff80000002027812 */ /* 0x000fc800078ec0ff */
[-C--:B------:R-:W-:Y:S02]  /*0c20*/  IADD3 R3, PT, PT, R3, -R2.reuse, RZ ;  /* 0x8000000203037210 */ /* 0x080fe40007ffe0ff */
[----:B------:R-:W-:-:S03]  /*0c30*/  I2FP.F32.S32 R2, R2 ;  /* 0x0000000200027245 */ /* 0x000fc60000201400 */
[C---:B------:R-:W-:Y:S01]  /*0c40*/  FADD R13, R3.reuse, 1 ;  /* 0x3f800000030d7421 */ /* 0x040fe20000000000 */
[----:B------:R-:W-:Y:S01]  /*0c50*/  FADD R12, R3, -1 ;  /* 0xbf800000030c7421 */ /* 0x000fe20000000000 */
[----:B------:R-:W-:Y:S02]  /*0c60*/  FSEL R3, RZ, -24, P0 ;  /* 0xc1c00000ff037808 */ /* 0x000fe40000000000 */
[----:B------:R-:W-:Y:S01]  /*0c70*/  FSETP.NEU.AND P0, PT, |R0|, +INF , PT ;  /* 0x7f8000000000780b */ /* 0x000fe20003f0d200 */
[----:B------:R-:W-:Y:S01]  /*0c80*/  FADD R14, R12, R12 ;  /* 0x0000000c0c0e7221 */ /* 0x000fe20000000000 */
[----:B------:R-:W0:Y:S01]  /*0c90*/  MUFU.RCP R13, R13 ;  /* 0x0000000d000d7308 */ /* 0x000e220000001000 */
[----:B------:R-:W-:Y:S01]  /*0ca0*/  FFMA R2, R2, 1.1920928955078125e-07, R3 ;  /* 0x3400000002027823 */ /* 0x000fe20000000003 */
[----:B------:R-:W-:-:S13]  /*0cb0*/  FSETP.NEU.AND P0, PT, R0, RZ, P0 ;  /* 0x000000ff0000720b */ /* 0x000fda000070d000 */
[----:B------:R-:W-:Y:S01]  /*0cc0*/  @!P0 FADD R0, R0, R0 ;  /* 0x0000000000008221 */ /* 0x000fe20000000000 */
[----:B0-----:R-:W-:-:S04]  /*0cd0*/  FMUL R15, R13, R14 ;  /* 0x0000000e0d0f7220 */ /* 0x001fc80000400000 */
[----:B------:R-:W-:Y:S01]  /*0ce0*/  FADD R14, R12, -R15 ;  /* 0x8000000f0c0e7221 */ /* 0x000fe20000000000 */
[CC--:B------:R-:W-:Y:S01]  /*0cf0*/  FMUL R3, R15.reuse, R15.reuse ;  /* 0x0000000f0f037220 */ /* 0x0c0fe20000400000 */
[----:B------:R-:W-:Y:S02]  /*0d00*/  FFMA R19, R15, 1.4426950216293334961, R2 ;  /* 0x3fb8aa3b0f137823 */ /* 0x000fe40000000002 */
[----:B------:R-:W-:Y:S01]  /*0d10*/  FADD R17, R14, R14 ;  /* 0x0000000e0e117221 */ /* 0x000fe20000000000 */
[C---:B------:R-:W-:Y:S01]  /*0d20*/  FFMA R14, R3.reuse, R16, 0.0032181653659790754318 ;  /* 0x3b52e7db030e7423 */ /* 0x040fe20000000010 */
[----:B------:R-:W-:Y:S02]  /*0d30*/  FADD R2, R2, -R19 ;  /* 0x8000001302027221 */ /* 0x000fe40000000000 */
[----:B------:R-:W-:Y:S01]  /*0d40*/  FFMA R12, R12, -R15, R17 ;  /* 0x8000000f0c0c7223 */ /* 0x000fe20000000011 */
[----:B------:R-:W-:Y:S01]  /*0d50*/  FFMA R14, R3, R14, 0.018033718690276145935 ;  /* 0x3c93bb73030e7423 */ /* 0x000fe2000000000e */
[----:B------:R-:W-:-:S02]  /*0d60*/  FFMA R17, R15, 1.4426950216293334961, R2 ;  /* 0x3fb8aa3b0f117823 */ /* 0x000fc40000000002 */
[----:B------:R-:W-:Y:S01]  /*0d70*/  FMUL R12, R13, R12 ;  /* 0x0000000c0d0c7220 */ /* 0x000fe20000400000 */
[----:B------:R-:W-:-:S03]  /*0d80*/  FFMA R14, R3, R14, 0.12022458761930465698 ;  /* 0x3df6384f030e7423 */ /* 0x000fc6000000000e */
[----:B------:R-:W-:Y:S01]  /*0d90*/  FFMA R2, R12, 1.4426950216293334961, R17 ;  /* 0x3fb8aa3b0c027823 */ /* 0x000fe20000000011 */
[----:B------:R-:W-:-:S03]  /*0da0*/  FMUL R14, R3, R14 ;  /* 0x0000000e030e7220 */ /* 0x000fc60000400000 */
[----:B------:R-:W-:Y:S01]  /*0db0*/  FFMA R13, R15, 1.9251366722983220825e-08, R2 ;  /* 0x32a55e340f0d7823 */ /* 0x000fe20000000002 */
[----:B------:R-:W-:-:S04]  /*0dc0*/  FMUL R3, R14, 3 ;  /* 0x404000000e037820 */ /* 0x000fc80000400000 */
[----:B------:R-:W-:Y:S01]  /*0dd0*/  FFMA R3, R12, R3, R13 ;  /* 0x000000030c037223 */ /* 0x000fe2000000000d */
[----:B------:R-:W-:-:S03]  /*0de0*/  HFMA2 R13, -RZ, RZ, 0.64013671875, -15.109375 ;  /* 0x391fcb8eff0d7431 */ /* 0x000fc600000001ff */
[----:B------:R-:W-:-:S04]  /*0df0*/  FFMA R14, R15, R14, R3 ;  /* 0x0000000e0f0e7223 */ /* 0x000fc80000000003 */
[----:B------:R-:W-:-:S04]  /*0e00*/  FADD R2, R19, R14 ;  /* 0x0000000e13027221 */ /* 0x000fc80000000000 */
[----:B------:R-:W-:Y:S01]  /*0e10*/  FMUL R3, R2, 2 ;  /* 0x4000000002037820 */ /* 0x000fe20000400000 */
[----:B------:R-:W-:-:S03]  /*0e20*/  FADD R19, -R19, R2 ;  /* 0x0000000213137221 */ /* 0x000fc60000000100 */
[----:B------:R-:W0:Y:S01]  /*0e30*/  FRND R12, R3 ;  /* 0x00000003000c7307 */ /* 0x000e220000201000 */
[----:B------:R-:W-:Y:S01]  /*0e40*/  FADD R19, R14, -R19 ;  /* 0x800000130e137221 */ /* 0x000fe20000000000 */
[----:B------:R-:W-:Y:S01]  /*0e50*/  FFMA R2, R2, 2, -R3 ;  /* 0x4000000002027823 */ /* 0x000fe20000000803 */
[----:B------:R-:W-:-:S03]  /*0e60*/  FSETP.GT.AND P2, PT, |R3|, 152, PT ;  /* 0x431800000300780b */ /* 0x000fc60003f44200 */
[----:B------:R-:W-:Y:S01]  /*0e70*/  FFMA R19, R19, 2, R2 ;  /* 0x4000000013137823 */ /* 0x000fe20000000002 */
[----:B0-----:R-:W-:Y:S01]  /*0e80*/  FADD R2, R3, -R12 ;  /* 0x8000000c03027221 */ /* 0x001fe20000000000 */
[----:B------:R-:W-:-:S03]  /*0e90*/  FSETP.GT.AND P1, PT, R12, RZ, PT ;  /* 0x000000ff0c00720b */ /* 0x000fc60003f24000 */
[----:B------:R-:W-:Y:S01]  /*0ea0*/  FADD R2, R2, R19 ;  /* 0x0000001302027221 */ /* 0x000fe20000000000 */
[----:B------:R-:W-:Y:S02]  /*0eb0*/  SEL R12, RZ, 0x83000000, P1 ;  /* 0x83000000ff0c7807 */ /* 0x000fe40000800000 */
[----:B------:R-:W-:Y:S01]  /*0ec0*/  FSETP.GEU.AND P1, PT, R3, RZ, PT ;  /* 0x000000ff0300720b */ /* 0x000fe20003f2e000 */
[----:B------:R-:W-:Y:S02]  /*0ed0*/  FFMA R13, R2, R13, 0.0013391353422775864601 ;  /* 0x3aaf85ed020d7423 */ /* 0x000fe4000000000d */
[----:B------:R-:W-:Y:S02]  /*0ee0*/  VIADD R14, R12, 0x7f000000 ;  /* 0x7f0000000c0e7836 */ /* 0x000fe40000000000 */
[C---:B------:R-:W-:Y:S02]  /*0ef0*/  FFMA R15, R2.reuse, R13, 0.0096188392490148544312 ;  /* 0x3c1d9856020f7423 */ /* 0x040fe4000000000d */
[----:B------:R-:W0:Y:S02]  /*0f00*/  F2I.NTZ R13, R3 ;  /* 0x00000003000d7305 */ /* 0x000e240000203100 */
[----:B------:R-:W-:-:S04]  /*0f10*/  FFMA R15, R2, R15, 0.055503588169813156128 ;  /* 0x3d6357bb020f7423 */ /* 0x000fc8000000000f */
[----:B------:R-:W-:-:S04]  /*0f20*/  FFMA R15, R2, R15, 0.24022644758224487305 ;  /* 0x3e75fdec020f7423 */ /* 0x000fc8000000000f */
[----:B------:R-:W-:-:S04]  /*0f30*/  FFMA R15, R2, R15, 0.69314718246459960938 ;  /* 0x3f317218020f7423 */ /* 0x000fc8000000000f */
[----:B------:R-:W-:Y:S01]  /*0f40*/  FFMA R15, R2, R15, 1 ;  /* 0x3f800000020f7423 */ /* 0x000fe2000000000f */
[----:B0-----:R-:W-:Y:S02]  /*0f50*/  LEA R13, R13, -R12, 0x17 ;  /* 0x8000000c0d0d7211 */ /* 0x001fe400078eb8ff */
[----:B------:R-:W-:Y:S01]  /*0f60*/  FSEL R12, RZ, +INF , !P1 ;  /* 0x7f800000ff0c7808 */ /* 0x000fe20004800000 */
[----:B------:R-:W-:-:S04]  /*0f70*/  FMUL R14, R14, R15 ;  /* 0x0000000f0e0e7220 */ /* 0x000fc80000400000 */
[----:B------:R-:W-:Y:S01]  /*0f80*/  @!P2 FMUL R12, R13, R14 ;  /* 0x0000000e0d0ca220 */ /* 0x000fe20000400000 */
[----:B------:R-:W-:-:S07]  /*0f90*/  @!P0 LOP3.LUT R12, R0, 0x7fffffff, RZ, 0xc0, !PT ;  /* 0x7fffffff000c8812 */ /* 0x000fce00078ec0ff */
.L_x_8:
[----:B------:R-:W-:Y:S05]  /*0fa0*/  BSYNC.RECONVERGENT B0 ;  /* 0x0000000000007941 */ /* 0x000fea0003800200 */
.L_x_7:
[----:B------:R-:W0:Y:S01]  /*0fb0*/  LDCU.64 UR4, c[0x0][0x3c0] ;  /* 0x00007800ff0477ac */ /* 0x000e220008000a00 */
[----:B------:R-:W0:Y:S01]  /*0fc0*/  F2F.F64.F32 R2, R12 ;  /* 0x0000000c00027310 */ /* 0x000e220000201800 */
[----:B------:R-:W-:Y:S01]  /*0fd0*/  BSSY.RECONVERGENT B0, `(.L_x_9) ;  /* 0x000000f000007945 */ /* 0x000fe20003800200 */
[----:B0-----:R-:W-:-:S10]  /*0fe0*/  DADD R2, R2, UR4 ;  /* 0x0000000402027e29 */ /* 0x001fd40008000000 */
[----:B------:R-:W0:Y:S02]  /*0ff0*/  F2F.F32.F64 R3, R2 ;  /* 0x0000000200037310 */ /* 0x000e240000301000 */
[----:B0-----:R-:W-:-:S06]  /*1000*/  IADD3 R0, PT, PT, R3, -0xd000000, RZ ;  /* 0xf300000003007810 */ /* 0x001fcc0007ffe0ff */
[----:B------:R0:W1:Y:S01]  /*1010*/  MUFU.RSQ R14, R3 ;  /* 0x00000003000e7308 */ /* 0x0000620000001400 */
[----:B------:R-:W-:-:S13]  /*1020*/  ISETP.GT.U32.AND P0, PT, R0, 0x727fffff, PT ;  /* 0x727fffff0000780c */ /* 0x000fda0003f04070 */
[----:B0-----:R-:W-:Y:S05]  /*1030*/  @!P0 BRA `(.L_x_10) ;  /* 0x0000000000108947 */ /* 0x001fea0003800000 */
[----:B------:R-:W-:Y:S02]  /*1040*/  MOV R0, R3 ;  /* 0x0000000300007202 */ /* 0x000fe40000000f00 */
[----:B------:R-:W-:-:S07]  /*1050*/  MOV R15, 0x1070 ;  /* 0x00001070000f7802 */ /* 0x000fce0000000f00 */
[----:B-1----:R-:W-:Y:S05]  /*1060*/  CALL.REL.NOINC `($__internal_1_$__cuda_sm20_sqrt_rn_f32_slowpath) ;  /* 0x00000020005c7944 */ /* 0x002fea0003c00000 */
[----:B------:R-:W-:Y:S05]  /*1070*/  BRA `(.L_x_11) ;  /* 0x0000000000107947 */ /* 0x000fea0003800000 */
.L_x_10:
[----:B-1----:R-:W-:Y:S01]  /*1080*/  FMUL.FTZ R0, R3, R14 ;  /* 0x0000000e03007220 */ /* 0x002fe20000410000 */
[----:B------:R-:W-:-:S03]  /*1090*/  FMUL.FTZ R2, R14, 0.5 ;  /* 0x3f0000000e027820 */ /* 0x000fc60000410000 */
[----:B------:R-:W-:-:S04]  /*10a0*/  FFMA R3, -R0, R0, R3 ;  /* 0x0000000000037223 */ /* 0x000fc80000000103 */
[----:B------:R-:W-:-:S07]  /*10b0*/  FFMA R0, R3, R2, R0 ;  /* 0x0000000203007223 */ /* 0x000fce0000000000 */
.L_x_11:
[----:B------:R-:W-:Y:S05]  /*10c0*/  BSYNC.RECONVERGENT B0 ;  /* 0x0000000000007941 */ /* 0x000fea0003800200 */
.L_x_9:
[----:B------:R-:W0:Y:S01]  /*10d0*/  LDCU UR4, c[0x0][0x3b4] ;  /* 0x00007680ff0477ac */ /* 0x000e220008000800 */
[----:B------:R-:W1:Y:S01]  /*10e0*/  LDC.64 R2, c[0x0][0x3b0] ;  /* 0x0000ec00ff027b82 */ /* 0x000e620000000a00 */
[----:B------:R-:W-:Y:S01]  /*10f0*/  MOV R12, 0x1 ;  /* 0x00000001000c7802 */ /* 0x000fe20000000f00 */
[----:B------:R-:W2:Y:S06]  /*1100*/  LDCU.64 UR6, c[0x3][URZ] ;  /* 0x00c00000ff0677ac */ /* 0x000eac0008000a00 */
[----:B------:R-:W3:Y:S01]  /*1110*/  LDC R16, c[0x3][0x4] ;  /* 0x00c00100ff107b82 */ /* 0x000ee20000000800 */
[----:B0-----:R-:W1:Y:S01]  /*1120*/  MUFU.RCP64H R13, UR4 ;  /* 0x00000004000d7d08 */ /* 0x001e620008001800 */
[----:B---3--:R-:W-:Y:S01]  /*1130*/  FSETP.GEU.AND P1, PT, |R16|, 6.5827683646048100446e-37, PT ;  /* 0x036000001000780b */ /* 0x008fe20003f2e200 */
[----:B-1----:R-:W-:-:S08]  /*1140*/  DFMA R14, R12, -R2, 1 ;  /* 0x3ff000000c0e742b */ /* 0x002fd00000000802 */
[----:B------:R-:W-:-:S08]  /*1150*/  DFMA R14, R14, R14, R14 ;  /* 0x0000000e0e0e722b */ /* 0x000fd0000000000e */
[----:B------:R-:W-:-:S08]  /*1160*/  DFMA R14, R12, R14, R12 ;  /* 0x0000000e0c0e722b */ /* 0x000fd0000000000c */
[----:B------:R-:W-:-:S08]  /*1170*/  DFMA R12, R14, -R2, 1 ;  /* 0x3ff000000e0c742b */ /* 0x000fd00000000802 */
[----:B------:R-:W-:-:S08]  /*1180*/  DFMA R12, R14, R12, R14 ;  /* 0x0000000c0e0c722b */ /* 0x000fd0000000000e */
[----:B--2---:R-:W-:-:S08]  /*1190*/  DMUL R14, R12, UR6 ;  /* 0x000000060c0e7c28 */ /* 0x004fd00008000000 */
[----:B------:R-:W-:-:S08]  /*11a0*/  DFMA R2, R14, -R2, UR6 ;  /* 0x000000060e027e2b */ /* 0x000fd00008000802 */
[----:B------:R-:W-:Y:S01]  /*11b0*/  DFMA R2, R12, R2, R14 ;  /* 0x000000020c02722b */ /* 0x000fe2000000000e */
[----:B------:R0:W1:Y:S09]  /*11c0*/  F2F.F64.F32 R12, R0 ;  /* 0x00000000000c7310 */ /* 0x0000720000201800 */
[----:B------:R-:W-:-:S05]  /*11d0*/  FFMA R14, RZ, UR4, R3 ;  /* 0x00000004ff0e7c23 */ /* 0x000fca0008000003 */
[----:B------:R-:W-:-:S13]  /*11e0*/  FSETP.GT.AND P0, PT, |R14|, 1.469367938527859385e-39, PT ;  /* 0x001000000e00780b */ /* 0x000fda0003f04200 */
[----:B01----:R-:W-:Y:S05]  /*11f0*/  @P0 BRA P1, `(.L_x_12) ;  /* 0x0000000000280947 */ /* 0x003fea0000800000 */
[----:B------:R-:W0:Y:S01]  /*1200*/  LDCU.64 UR4, c[0x3][URZ] ;  /* 0x00c00000ff0477ac */ /* 0x000e220008000a00 */
[----:B------:R-:W-:Y:S01]  /*1210*/  MOV R0, 0x1280 ;  /* 0x0000128000007802 */ /* 0x000fe20000000f00 */
[----:B------:R-:W1:Y:S01]  /*1220*/  LDCU.64 UR6, c[0x0][0x3b0] ;  /* 0x00007600ff0677ac */ /* 0x000e620008000a00 */
[----:B0-----:R-:W-:Y:S01]  /*1230*/  MOV R22, UR4 ;  /* 0x0000000400167c02 */ /* 0x001fe20008000f00 */
[----:B------:R-:W-:Y:S01]  /*1240*/  IMAD.U32 R23, RZ, RZ, UR5 ;  /* 0x00000005ff177e24 */ /* 0x000fe2000f8e00ff */
[----:B-1----:R-:W-:Y:S02]  /*1250*/  MOV R20, UR6 ;  /* 0x0000000600147c02 */ /* 0x002fe40008000f00 */
[----:B------:R-:W-:-:S07]  /*1260*/  MOV R25, UR7 ;  /* 0x0000000700197c02 */ /* 0x000fce0008000f00 */
[----:B------:R-:W-:Y:S05]  /*1270*/  CALL.REL.NOINC `($__internal_0_$__cuda_sm20_div_rn_f64_full) ;  /* 0x0000001800507944 */ /* 0x000fea0003c00000 */
[----:B------:R-:W-:Y:S02]  /*1280*/  MOV R2, R22 ;  /* 0x0000001600027202 */ /* 0x000fe40000000f00 */
[----:B------:R-:W-:-:S07]  /*1290*/  MOV R3, R23 ;  /* 0x0000001700037202 */ /* 0x000fce0000000f00 */
.L_x_12:
[----:B------:R-:W0:Y:S01]  /*12a0*/  LDC.64 R18, c[0x0][0x3b8] ;  /* 0x0000ee00ff127b82 */ /* 0x000e220000000a00 */
[----:B------:R-:W-:Y:S01]  /*12b0*/  IMAD.MOV.U32 R14, RZ, RZ, 0x1 ;  /* 0x00000001ff0e7424 */ /* 0x000fe200078e00ff */
[----:B------:R-:W-:Y:S01]  /*12c0*/  BSSY.RECONVERGENT B0, `(.L_x_13) ;  /* 0x0000034000007945 */ /* 0x000fe20003800200 */
[----:B0-----:R-:W-:-:S06]  /*12d0*/  DADD R22, R12, R18 ;  /* 0x000000000c167229 */ /* 0x001fcc0000000012 */
[----:B------:R0:W1:Y:S02]  /*12e0*/  F2F.F32.F64 R35, R22 ;  /* 0x0000001600237310 */ /* 0x0000640000301000 */
[----:B------:R-:W-:-:S06]  /*12f0*/  DMUL R20, R12, R22 ;  /* 0x000000160c147228 */ /* 0x000fcc0000000000 */
[----:B------:R-:W2:Y:S01]  /*1300*/  MUFU.RCP64H R15, R21 ;  /* 0x00000015000f7308 */ /* 0x000ea20000001800 */
[----:B0-----:R-:W-:Y:S01]  /*1310*/  MOV R23, 0x3e055027 ;  /* 0x3e05502700177802 */ /* 0x001fe20000000f00 */
[C---:B-1----:R-:W-:Y:S01]  /*1320*/  FMUL R0, R35.reuse, 8388608 ;  /* 0x4b00000023007820 */ /* 0x042fe20000400000 */
[----:B------:R-:W-:-:S04]  /*1330*/  FSETP.GEU.AND P1, PT, R35, 1.175494350822287508e-38, PT ;  /* 0x008000002300780b */ /* 0x000fc80003f2e000 */
[----:B------:R-:W-:-:S04]  /*1340*/  FSEL R27, R0, R35, !P1 ;  /* 0x00000023001b7208 */ /* 0x000fc80004800000 */
[C---:B------:R-:W-:Y:S01]  /*1350*/  IADD3 R0, PT, PT, R27.reuse, -0x3f2aaaab, RZ ;  /* 0xc0d555551b007810 */ /* 0x040fe20007ffe0ff */
[----:B--2---:R-:W-:Y:S01]  /*1360*/  DFMA R16, -R20, R14, 1 ;  /* 0x3ff000001410742b */ /* 0x004fe2000000010e */
[----:B------:R-:W-:Y:S02]  /*1370*/  ISETP.GT.U32.AND P0, PT, R27, 0x7f7fffff, PT ;  /* 0x7f7fffff1b00780c */ /* 0x000fe40003f04070 */
[----:B------:R-:W-:-:S04]  /*1380*/  LOP3.LUT R0, R0, 0xff800000, RZ, 0xc0, !PT ;  /* 0xff80000000007812 */ /* 0x000fc800078ec0ff */
[-C--:B------:R-:W-:Y:S01]  /*1390*/  IADD3 R26, PT, PT, R27, -R0.reuse, RZ ;  /* 0x800000001b1a7210 */ /* 0x080fe20007ffe0ff */
[----:B------:R-:W-:Y:S01]  /*13a0*/  DFMA R16, R16, R16, R16 ;  /* 0x000000101010722b */ /* 0x000fe20000000010 */
[----:B------:R-:W-:Y:S02]  /*13b0*/  I2FP.F32.S32 R29, R0 ;  /* 0x00000000001d7245 */ /* 0x000fe40000201400 */
[----:B------:R-:W-:Y:S01]  /*13c0*/  FSEL R0, RZ, -23, P1 ;  /* 0xc1b80000ff007808 */ /* 0x000fe20000800000 */
[----:B------:R-:W-:-:S04]  /*13d0*/  FADD R26, R26, -1 ;  /* 0xbf8000001a1a7421 */ /* 0x000fc80000000000 */
[C---:B------:R-:W-:Y:S01]  /*13e0*/  FFMA R23, R26.reuse, -R23, 0.14084610342979431152 ;  /* 0x3e1039f61a177423 */ /* 0x040fe20000000817 */
[----:B------:R-:W-:Y:S01]  /*13f0*/  DFMA R16, R14, R16, R14 ;  /* 0x000000100e10722b */ /* 0x000fe2000000000e */
[----:B------:R-:W-:Y:S01]  /*1400*/  FFMA R0, R29, 1.1920928955078125e-07, R0 ;  /* 0x340000001d007823 */ /* 0x000fe20000000000 */
[----:B------:R-:W-:Y:S01]  /*1410*/  DFMA R14, R18, 2, R12 ;  /* 0x40000000120e782b */ /* 0x000fe2000000000c */
[----:B------:R-:W-:-:S04]  /*1420*/  FFMA R23, R26, R23, -0.12148627638816833496 ;  /* 0xbdf8cdcc1a177423 */ /* 0x000fc80000000017 */
[C---:B------:R-:W-:Y:S01]  /*1430*/  FFMA R25, R26.reuse, R23, 0.13980610668659210205 ;  /* 0x3e0f29551a197423 */ /* 0x040fe20000000017 */
[----:B------:R-:W-:Y:S02]  /*1440*/  DFMA R22, -R20, R16, 1 ;  /* 0x3ff000001416742b */ /* 0x000fe40000000110 */
[----:B------:R-:W-:Y:S01]  /*1450*/  DMUL R18, R14, R18 ;  /* 0x000000120e127228 */ /* 0x000fe20000000000 */
[----:B------:R-:W-:-:S04]  /*1460*/  FFMA R25, R26, R25, -0.16684235632419586182 ;  /* 0xbe2ad8b91a197423 */ /* 0x000fc80000000019 */
[----:B------:R-:W-:Y:S01]  /*1470*/  FFMA R25, R26, R25, 0.20012299716472625732 ;  /* 0x3e4ced0b1a197423 */ /* 0x000fe20000000019 */
[----:B------:R-:W-:-:S03]  /*1480*/  DFMA R22, R16, R22, R16 ;  /* 0x000000161016722b */ /* 0x000fc60000000010 */
[----:B------:R-:W-:Y:S01]  /*1490*/  FFMA R25, R26, R25, -0.24999669194221496582 ;  /* 0xbe7fff221a197423 */ /* 0x000fe20000000019 */
[----:B------:R-:W-:-:S03]  /*14a0*/  FSETP.GEU.AND P1, PT, |R19|, 6.5827683646048100446e-37, PT ;  /* 0x036000001300780b */ /* 0x000fc60003f2e200 */
[----:B------:R-:W-:Y:S01]  /*14b0*/  FFMA R25, R26, R25, 0.33333182334899902344 ;  /* 0x3eaaaa781a197423 */ /* 0x000fe20000000019 */
[----:B------:R-:W-:-:S03]  /*14c0*/  DMUL R16, R18, R22 ;  /* 0x0000001612107228 */ /* 0x000fc60000000000 */
[----:B------:R-:W-:-:S04]  /*14d0*/  FFMA R25, R26, R25, -0.5 ;  /* 0xbf0000001a197423 */ /* 0x000fc80000000019 */
[----:B------:R-:W-:Y:S01]  /*14e0*/  FMUL R31, R26, R25 ;  /* 0x000000191a1f7220 */ /* 0x000fe20000400000 */
[----:B------:R-:W-:-:S03]  /*14f0*/  DFMA R24, -R20, R16, R18 ;  /* 0x000000101418722b */ /* 0x000fc60000000112 */
[----:B------:R-:W-:-:S04]  /*1500*/  FFMA R31, R26, R31, R26 ;  /* 0x0000001f1a1f7223 */ /* 0x000fc8000000001a */
[----:B------:R-:W-:Y:S01]  /*1510*/  FFMA R0, R0, 0.69314718246459960938, R31 ;  /* 0x3f31721800007823 */ /* 0x000fe2000000001f */
[----:B------:R-:W-:Y:S01]  /*1520*/  DFMA R22, R22, R24, R16 ;  /* 0x000000181616722b */ /* 0x000fe20000000010 */
[----:B------:R-:W-:-:S05]  /*1530*/  MOV R16, 0x7f800000 ;  /* 0x7f80000000107802 */ /* 0x000fca0000000f00 */
[C---:B------:R-:W-:Y:S01]  /*1540*/  @P0 FFMA R0, R27.reuse, R16, +INF ;  /* 0x7f8000001b000423 */ /* 0x040fe20000000010 */
[----:B------:R-:W-:-:S03]  /*1550*/  FSETP.NEU.AND P0, PT, R27, RZ, PT ;  /* 0x000000ff1b00720b */ /* 0x000fc60003f0d000 */
[----:B------:R-:W-:Y:S01]  /*1560*/  FFMA R24, RZ, R21, R23 ;  /* 0x00000015ff187223 */ /* 0x000fe20000000017 */
[----:B------:R-:W-:-:S04]  /*1570*/  FSEL R0, R0, -INF , P0 ;  /* 0xff80000000007808 */ /* 0x000fc80000000000 */
[----:B------:R-:W-:Y:S01]  /*1580*/  FSETP.GT.AND P0, PT, |R24|, 1.469367938527859385e-39, PT ;  /* 0x001000001800780b */ /* 0x000fe20003f04200 */
[----:B------:R0:W1:-:S12]  /*1590*/  F2F.F64.F32 R16, R0 ;  /* 0x0000000000107310 */ /* 0x0000580000201800 */
[----:B0-----:R-:W-:Y:S05]  /*15a0*/  @P0 BRA P1, `(.L_x_14) ;  /* 0x0000000000140947 */ /* 0x001fea0000800000 */
[----:B------:R-:W-:Y:S01]  /*15b0*/  MOV R22, R18 ;  /* 0x0000001200167202 */ /* 0x000fe20000000f00 */
[----:B------:R-:W-:Y:S01]  /*15c0*/  IMAD.MOV.U32 R25, RZ, RZ, R21 ;  /* 0x000000ffff197224 */ /* 0x000fe200078e0015 */
[----:B------:R-:W-:Y:S02]  /*15d0*/  MOV R23, R19 ;  /* 0x0000001300177202 */ /* 0x000fe40000000f00 */
[----:B------:R-:W-:-:S07]  /*15e0*/  MOV R0, 0x1600 ;  /* 0x0000160000007802 */ /* 0x000fce0000000f00 */
[----:B-1----:R-:W-:Y:S05]  /*15f0*/  CALL.REL.NOINC `($__internal_0_$__cuda_sm20_div_rn_f64_full) ;  /* 0x0000001400707944 */ /* 0x002fea0003c00000 */
.L_x_14:
[----:B------:R-:W-:Y:S05]  /*1600*/  BSYNC.RECONVERGENT B0 ;  /* 0x0000000000007941 */ /* 0x000fea0003800200 */
.L_x_13:
[----:B------:R-:W-:Y:S01]  /*1610*/  FSETP.NEU.AND P0, PT, R35, 1, PT ;  /* 0x3f8000002300780b */ /* 0x000fe20003f0d000 */
[----:B------:R-:W-:Y:S01]  /*1620*/  BSSY.RECONVERGENT B0, `(.L_x_15) ;  /* 0x0000044000007945 */ /* 0x000fe20003800200 */
[----:B------:R-:W-:-:S11]  /*1630*/  MOV R0, 0x3f800000 ;  /* 0x3f80000000007802 */ /* 0x000fd60000000f00 */
[----:B------:R-:W-:Y:S05]  /*1640*/  @!P0 BRA `(.L_x_16) ;  /* 0x0000000400048947 */ /* 0x000fea0003800000 */
[----:B------:R-:W-:-:S13]  /*1650*/  FSETP.NAN.AND P0, PT, |R35|, |R35|, PT ;  /* 0x400000232300720b */ /* 0x000fda0003f08200 */
[----:B------:R-:W-:Y:S01]  /*1660*/  @P0 FADD R0, R35, 2 ;  /* 0x4000000023000421 */ /* 0x000fe20000000000 */
[----:B------:R-:W-:Y:S06]  /*1670*/  @P0 BRA `(.L_x_16) ;  /* 0x0000000000f80947 */ /* 0x000fec0003800000 */
[C---:B------:R-:W-:Y:S01]  /*1680*/  FMUL R0, |R35|.reuse, 16777216 ;  /* 0x4b80000023007820 */ /* 0x040fe20000400200 */
[----:B------:R-:W-:-:S04]  /*1690*/  FSETP.GEU.AND P0, PT, |R35|, 1.175494350822287508e-38, PT ;  /* 0x008000002300780b */ /* 0x000fc80003f0e200 */
[----:B------:R-:W-:Y:S02]  /*16a0*/  FSEL R0, R0, |R35|, !P0 ;  /* 0x4000002300007208 */ /* 0x000fe40004000000 */
[----:B------:R-:W-:Y:S02]  /*16b0*/  FSEL R21, RZ, -24, P0 ;  /* 0xc1c00000ff157808 */ /* 0x000fe40000000000 */
[----:B------:R-:W-:Y:S02]  /*16c0*/  IADD3 R18, PT, PT, R0, -0x3f3504f3, RZ ;  /* 0xc0cafb0d00127810 */ /* 0x000fe40007ffe0ff */
[C---:B------:R-:W-:Y:S02]  /*16d0*/  FSETP.NEU.AND P0, PT, |R35|.reuse, +INF , PT ;  /* 0x7f8000002300780b */ /* 0x040fe40003f0d200 */
[----:B------:R-:W-:Y:S02]  /*16e0*/  LOP3.LUT R19, R18, 0xff800000, RZ, 0xc0, !PT ;  /* 0xff80000012137812 */ /* 0x000fe400078ec0ff */
[----:B------:R-:W-:-:S02]  /*16f0*/  FSETP.NEU.AND P0, PT, R35, RZ, P0 ;  /* 0x000000ff2300720b */ /* 0x000fc4000070d000 */
[----:B------:R-:W-:-:S05]  /*1700*/  IADD3 R18, PT, PT, R0, -R19, RZ ;  /* 0x8000001300127210 */ /* 0x000fca0007ffe0ff */
[C---:B------:R-:W-:Y:S01]  /*1710*/  FADD R0, R18.reuse, 1 ;  /* 0x3f80000012007421 */ /* 0x040fe20000000000 */
[----:B------:R-:W-:Y:S01]  /*1720*/  FADD R26, R18, -1 ;  /* 0xbf800000121a7421 */ /* 0x000fe20000000000 */
[----:B------:R-:W-:-:S03]  /*1730*/  I2FP.F32.S32 R18, R19 ;  /* 0x0000001300127245 */ /* 0x000fc60000201400 */
[----:B------:R-:W-:Y:S01]  /*1740*/  FADD R25, R26, R26 ;  /* 0x0000001a1a197221 */ /* 0x000fe20000000000 */
[----:B------:R-:W0:Y:S01]  /*1750*/  MUFU.RCP R0, R0 ;  /* 0x0000000000007308 */ /* 0x000e220000001000 */
[----:B------:R-:W-:Y:S01]  /*1760*/  FFMA R24, R18, 1.1920928955078125e-07, R21 ;  /* 0x3400000012187823 */ /* 0x000fe20000000015 */
[----:B------:R-:W-:Y:S01]  /*1770*/  @!P0 FADD R35, R35, R35 ;  /* 0x0000002323238221 */ /* 0x000fe20000000000 */
[----:B0-----:R-:W-:Y:S01]  /*1780*/  FMUL R19, R0, R25 ;  /* 0x0000001900137220 */ /* 0x001fe20000400000 */
[----:B------:R-:W-:-:S03]  /*1790*/  HFMA2 R25, -RZ, RZ, 0.771484375, 0.21533203125 ;  /* 0x3a2c32e4ff197431 */ /* 0x000fc600000001ff */
[----:B------:R-:W-:Y:S01]  /*17a0*/  FADD R21, R26, -R19 ;  /* 0x800000131a157221 */ /* 0x000fe20000000000 */
[C---:B------:R-:W-:Y:S01]  /*17b0*/  FMUL R20, R19.reuse, R19 ;  /* 0x0000001313147220 */ /* 0x040fe20000400000 */
[----:B------:R-:W-:Y:S02]  /*17c0*/  FFMA R18, R19, 1.4426950216293334961, R24 ;  /* 0x3fb8aa3b13127823 */ /* 0x000fe40000000018 */
[----:B------:R-:W-:Y:S02]  /*17d0*/  FADD R21, R21, R21 ;  /* 0x0000001515157221 */ /* 0x000fe40000000000 */
[----:B------:R-:W-:Y:S01]  /*17e0*/  FADD R24, R24, -R18 ;  /* 0x8000001218187221 */ /* 0x000fe20000000000 */
[----:B------:R-:W-:Y:S01]  /*17f0*/  FFMA R25, R20, R25, 0.0032181653659790754318 ;  /* 0x3b52e7db14197423 */ /* 0x000fe20000000019 */
[----:B------:R-:W-:Y:S02]  /*1800*/  FFMA R21, R26, -R19, R21 ;  /* 0x800000131a157223 */ /* 0x000fe40000000015 */
[----:B------:R-:W-:Y:S01]  /*1810*/  FFMA R24, R19, 1.4426950216293334961, R24 ;  /* 0x3fb8aa3b13187823 */ /* 0x000fe20000000018 */
[----:B------:R-:W-:Y:S01]  /*1820*/  FFMA R25, R20, R25, 0.018033718690276145935 ;  /* 0x3c93bb7314197423 */ /* 0x000fe20000000019 */
[----:B------:R-:W-:-:S03]  /*1830*/  FMUL R21, R0, R21 ;  /* 0x0000001500157220 */ /* 0x000fc60000400000 */
[----:B------:R-:W-:Y:S01]  /*1840*/  FFMA R25, R20, R25, 0.12022458761930465698 ;  /* 0x3df6384f14197423 */ /* 0x000fe20000000019 */
[----:B------:R-:W-:-:S03]  /*1850*/  FFMA R24, R21, 1.4426950216293334961, R24 ;  /* 0x3fb8aa3b15187823 */ /* 0x000fc60000000018 */
[----:B------:R-:W-:Y:S01]  /*1860*/  FMUL R20, R20, R25 ;  /* 0x0000001914147220 */ /* 0x000fe20000400000 */
[----:B------:R-:W-:-:S03]  /*1870*/  FFMA R24, R19, 1.9251366722983220825e-08, R24 ;  /* 0x32a55e3413187823 */ /* 0x000fc60000000018 */
[----:B------:R-:W-:-:S04]  /*1880*/  FMUL R0, R20, 3 ;  /* 0x4040000014007820 */ /* 0x000fc80000400000 */
[----:B------:R-:W-:-:S04]  /*1890*/  FFMA R21, R21, R0, R24 ;  /* 0x0000000015157223 */ /* 0x000fc80000000018 */
[----:B------:R-:W-:-:S04]  /*18a0*/  FFMA R21, R19, R20, R21 ;  /* 0x0000001413157223 */ /* 0x000fc80000000015 */
[----:B------:R-:W-:-:S04]  /*18b0*/  FADD R25, R18, R21 ;  /* 0x0000001512197221 */ /* 0x000fc80000000000 */
[----:B------:R-:W-:Y:S01]  /*18c0*/  FMUL R0, R25, 2 ;  /* 0x4000000019007820 */ /* 0x000fe20000400000 */
[----:B------:R-:W-:-:S03]  /*18d0*/  FADD R18, -R18, R25 ;  /* 0x0000001912127221 */ /* 0x000fc60000000100 */
[----:B------:R-:W0:Y:S01]  /*18e0*/  FRND R19, R0 ;  /* 0x0000000000137307 */ /* 0x000e220000201000 */
[----:B------:R-:W-:Y:S01]  /*18f0*/  FADD R18, R21, -R18 ;  /* 0x8000001215127221 */ /* 0x000fe20000000000 */
[----:B------:R-:W-:Y:S01]  /*1900*/  FFMA R25, R25, 2, -R0 ;  /* 0x4000000019197823 */ /* 0x000fe20000000800 */
[----:B------:R-:W-:Y:S02]  /*1910*/  MOV R21, 0x391fcb8e ;  /* 0x391fcb8e00157802 */ /* 0x000fe40000000f00 */
[----:B------:R-:W-:Y:S01]  /*1920*/  FSETP.GT.AND P2, PT, |R0|, 152, PT ;  /* 0x431800000000780b */ /* 0x000fe20003f44200 */
[----:B------:R-:W-:Y:S02]  /*1930*/  FFMA R25, R18, 2, R25 ;  /* 0x4000000012197823 */ /* 0x000fe40000000019 */
[----:B------:R-:W2:Y:S01]  /*1940*/  F2I.NTZ R20, R0 ;  /* 0x0000000000147305 */ /* 0x000ea20000203100 */
[----:B0-----:R-:W-:Y:S01]  /*1950*/  FADD R18, R0, -R19 ;  /* 0x8000001300127221 */ /* 0x001fe20000000000 */
[----:B------:R-:W-:-:S03]  /*1960*/  FSETP.GT.AND P1, PT, R19, RZ, PT ;  /* 0x000000ff1300720b */ /* 0x000fc60003f24000 */
[----:B------:R-:W-:Y:S01]  /*1970*/  FADD R18, R18, R25 ;  /* 0x0000001912127221 */ /* 0x000fe20000000000 */
[----:B------:R-:W-:Y:S02]  /*1980*/  SEL R19, RZ, 0x83000000, P1 ;  /* 0x83000000ff137807 */ /* 0x000fe40000800000 */
[----:B------:R-:W-:Y:S01]  /*1990*/  FSETP.GEU.AND P1, PT, R0, RZ, PT ;  /* 0x000000ff0000720b */ /* 0x000fe20003f2e000 */
[----:B------:R-:W-:Y:S01]  /*19a0*/  FFMA R21, R18, R21, 0.0013391353422775864601 ;  /* 0x3aaf85ed12157423 */ /* 0x000fe20000000015 */
[----:B--2---:R-:W-:Y:S02]  /*19b0*/  LEA R20, R20, -R19, 0x17 ;  /* 0x8000001314147211 */ /* 0x004fe400078eb8ff */
[----:B------:R-:W-:Y:S01]  /*19c0*/  FSEL R0, RZ, +INF , !P1 ;  /* 0x7f800000ff007808 */ /* 0x000fe20004800000 */
[----:B------:R-:W-:-:S04]  /*19d0*/  FFMA R21, R18, R21, 0.0096188392490148544312 ;  /* 0x3c1d985612157423 */ /* 0x000fc80000000015 */
[----:B------:R-:W-:-:S04]  /*19e0*/  FFMA R21, R18, R21, 0.055503588169813156128 ;  /* 0x3d6357bb12157423 */ /* 0x000fc80000000015 */
[----:B------:R-:W-:-:S04]  /*19f0*/  FFMA R21, R18, R21, 0.24022644758224487305 ;  /* 0x3e75fdec12157423 */ /* 0x000fc80000000015 */
[----:B------:R-:W-:Y:S01]  /*1a00*/  FFMA R25, R18, R21, 0.69314718246459960938 ;  /* 0x3f31721812197423 */ /* 0x000fe20000000015 */
[----:B------:R-:W-:-:S03]  /*1a10*/  VIADD R21, R19, 0x7f000000 ;  /* 0x7f00000013157836 */ /* 0x000fc60000000000 */
[----:B------:R-:W-:-:S04]  /*1a20*/  FFMA R18, R18, R25, 1 ;  /* 0x3f80000012127423 */ /* 0x000fc80000000019 */
[----:B------:R-:W-:-:S04]  /*1a30*/  FMUL R21, R21, R18 ;  /* 0x0000001215157220 */ /* 0x000fc80000400000 */
[----:B------:R-:W-:Y:S01]  /*1a40*/  @!P2 FMUL R0, R20, R21 ;  /* 0x000000151400a220 */ /* 0x000fe20000400000 */
[----:B------:R-:W-:-:S07]  /*1a50*/  @!P0 LOP3.LUT R0, R35, 0x7fffffff, RZ, 0xc0, !PT ;  /* 0x7fffffff23008812 */ /* 0x000fce00078ec0ff */
.L_x_16:
[----:B------:R-:W-:Y:S05]  /*1a60*/  BSYNC.RECONVERGENT B0 ;  /* 0x0000000000007941 */ /* 0x000fea0003800200 */
.L_x_15:
[----:B------:R-:W0:Y:S01]  /*1a70*/  F2F.F64.F32 R18, R0 ;  /* 0x0000000000127310 */ /* 0x000e220000201800 */
[----:B------:R-:W-:Y:S01]  /*1a80*/  DMUL R14, R14, R2 ;  /* 0x000000020e0e7228 */ /* 0x000fe20000000000 */
[----:B------:R-:W-:Y:S01]  /*1a90*/  BSSY.RECONVERGENT B0, `(.L_x_17) ;  /* 0x000001b000007945 */ /* 0x000fe20003800200 */
[----:B-1----:R-:W-:Y:S01]  /*1aa0*/  DADD R16, R16, -R22 ;  /* 0x0000000010107229 */ /* 0x002fe20000000816 */
[----:B------:R-:W-:-:S07]  /*1ab0*/  FSETP.NEU.AND P1, PT, R7, 1, PT ;  /* 0x3f8000000700780b */ /* 0x000fce0003f2d000 */
[----:B------:R-:W-:Y:S01]  /*1ac0*/  FSETP.GEU.AND P2, PT, |R15|, 6.5827683646048100446e-37, PT ;  /* 0x036000000f00780b */ /* 0x000fe20003f4e200 */
[----:B------:R-:W-:Y:S02]  /*1ad0*/  DMUL R2, R16, R2 ;  /* 0x0000000210027228 */ /* 0x000fe40000000000 */
[----:B0-----:R-:W-:Y:S01]  /*1ae0*/  DMUL R18, R12, R18 ;  /* 0x000000120c127228 */ /* 0x001fe20000000000 */
[----:B------:R-:W-:-:S05]  /*1af0*/  MOV R12, 0x1 ;  /* 0x00000001000c7802 */ /* 0x000fca0000000f00 */
[----:B------:R-:W0:Y:S02]  /*1b00*/  MUFU.RCP64H R13, R19 ;  /* 0x00000013000d7308 */ /* 0x000e240000001800 */
[----:B0-----:R-:W-:-:S08]  /*1b10*/  DFMA R20, -R18, R12, 1 ;  /* 0x3ff000001214742b */ /* 0x001fd0000000010c */
[----:B------:R-:W-:-:S08]  /*1b20*/  DFMA R20, R20, R20, R20 ;  /* 0x000000141414722b */ /* 0x000fd00000000014 */
[----:B------:R-:W-:-:S08]  /*1b30*/  DFMA R20, R12, R20, R12 ;  /* 0x000000140c14722b */ /* 0x000fd0000000000c */
[----:B------:R-:W-:-:S08]  /*1b40*/  DFMA R12, -R18, R20, 1 ;  /* 0x3ff00000120c742b */ /* 0x000fd00000000114 */
[----:B------:R-:W-:-:S08]  /*1b50*/  DFMA R12, R20, R12, R20 ;  /* 0x0000000c140c722b */ /* 0x000fd00000000014 */
[----:B------:R-:W-:-:S08]  /*1b60*/  DMUL R20, R14, R12 ;  /* 0x0000000c0e147228 */ /* 0x000fd00000000000 */
[----:B------:R-:W-:-:S08]  /*1b70*/  DFMA R24, -R18, R20, R14 ;  /* 0x000000141218722b */ /* 0x000fd0000000010e */
[----:B------:R-:W-:-:S10]  /*1b80*/  DFMA R12, R12, R24, R20 ;  /* 0x000000180c0c722b */ /* 0x000fd40000000014 */
[----:B------:R-:W-:-:S05]  /*1b90*/  FFMA R0, RZ, R19, R13 ;  /* 0x00000013ff007223 */ /* 0x000fca000000000d */
[----:B------:R-:W-:-:S13]  /*1ba0*/  FSETP.GT.AND P0, PT, |R0|, 1.469367938527859385e-39, PT ;  /* 0x001000000000780b */ /* 0x000fda0003f04200 */
[----:B------:R-:W-:Y:S05]  /*1bb0*/  @P0 BRA P2, `(.L_x_18) ;  /* 0x0000000000200947 */ /* 0x000fea0001000000 */
[----:B------:R-:W-:Y:S01]  /*1bc0*/  MOV R22, R14 ;  /* 0x0000000e00167202 */ /* 0x000fe20000000f00 */
[----:B------:R-:W-:Y:S01]  /*1bd0*/  IMAD.MOV.U32 R25, RZ, RZ, R19 ;  /* 0x000000ffff197224 */ /* 0x000fe200078e0013 */
[----:B------:R-:W-:Y:S02]  /*1be0*/  MOV R23, R15 ;  /* 0x0000000f00177202 */ /* 0x000fe40000000f00 */
[----:B------:R-:W-:Y:S02]  /*1bf0*/  MOV R20, R18 ;  /* 0x0000001200147202 */ /* 0x000fe40000000f00 */
[----:B------:R-:W-:-:S07]  /*1c00*/  MOV R0, 0x1c20 ;  /* 0x00001c2000007802 */ /* 0x000fce0000000f00 */
[----:B------:R-:W-:Y:S05]  /*1c10*/  CALL.REL.NOINC `($__internal_0_$__cuda_sm20_div_rn_f64_full) ;  /* 0x0000000c00e87944 */ /* 0x000fea0003c00000 */
[----:B------:R-:W-:Y:S02]  /*1c20*/  MOV R12, R22 ;  /* 0x00000016000c7202 */ /* 0x000fe40000000f00 */
[----:B------:R-:W-:-:S07]  /*1c30*/  MOV R13, R23 ;  /* 0x00000017000d7202 */ /* 0x000fce0000000f00 */
.L_x_18:
[----:B------:R-:W-:Y:S05]  /*1c40*/  BSYNC.RECONVERGENT B0 ;  /* 0x0000000000007941 */ /* 0x000fea0003800200 */
.L_x_17:
[----:B------:R-:W0:Y:S08]  /*1c50*/  LDC.64 R14, c[0x0][0x390] ;  /* 0x0000e400ff0e7b82 */ /* 0x000e300000000a00 */
[----:B------:R-:W1:Y:S01]  /*1c60*/  LDC.64 R16, c[0x0][0x398] ;  /* 0x0000e600ff107b82 */ /* 0x000e620000000a00 */
[----:B0-----:R-:W-:-:S06]  /*1c70*/  IMAD.WIDE R14, R6, 0x8, R14 ;  /* 0x00000008060e7825 */ /* 0x001fcc00078e020e */
[----:B------:R-:W5:Y:S01]  /*1c80*/  LDG.E.64 R14, desc[UR8][R14.64] ;  /* 0x000000080e0e7981 */ /* 0x000f62000c1e1b00 */
[----:B-1----:R-:W-:-:S06]  /*1c90*/  IMAD.WIDE R16, R6, 0x8, R16 ;  /* 0x0000000806107825 */ /* 0x002fcc00078e0210 */
[----:B------:R-:W5:Y:S01]  /*1ca0*/  LDG.E.64 R16, desc[UR8][R16.64] ;  /* 0x0000000810107981 */ /* 0x000f62000c1e1b00 */
[----:B------:R-:W0:Y:S01]  /*1cb0*/  S2UR UR5, SR_CgaCtaId ;  /* 0x00000000000579c3 */ /* 0x000e220000008800 */
[----:B------:R-:W-:Y:S01]  /*1cc0*/  BSSY.RECONVERGENT B0, `(.L_x_19) ;  /* 0x000000b000007945 */ /* 0x000fe20003800200 */
[----:B------:R-:W-:-:S03]  /*1cd0*/  HFMA2 R6, -RZ, RZ, 1.875, 0 ;  /* 0x3f800000ff067431 */ /* 0x000fc600000001ff */
        /* <DEDUP_REMOVED lines=9> */
.L_x_20:
[----:B0-----:R-:W-:Y:S05]  /*1d70*/  BSYNC.RECONVERGENT B0 ;  /* 0x0000000000007941 */ /* 0x001fea0003800200 */
.L_x_19:
[----:B------:R-:W-:Y:S01]  /*1d80*/  FSETP.NEU.AND P0, PT, R32, 1, PT ;  /* 0x3f8000002000780b */ /* 0x000fe20003f0d000 */
[----:B------:R-:W0:Y:S01]  /*1d90*/  F2F.F64.F32 R6, R6 ;  /* 0x0000000600067310 */ /* 0x000e220000201800 */
[----:B------:R-:W-:Y:S01]  /*1da0*/  UMOV UR4, 0x400 ;  /* 0x0000040000047882 */ /* 0x000fe20000000000 */
[----:B------:R-:W-:Y:S01]  /*1db0*/  BSSY.RECONVERGENT B0, `(.L_x_21) ;  /* 0x000000e000007945 */ /* 0x000fe20003800200 */
[----:B------:R-:W-:Y:S01]  /*1dc0*/  ULEA UR6, UR5, UR4, 0x18 ;  /* 0x0000000405067291 */ /* 0x000fe2000f8ec0ff */
[----:B------:R-:W-:Y:S01]  /*1dd0*/  DMUL R8, R10, R8 ;  /* 0x000000080a087228 */ /* 0x000fe20000000000 */
[----:B------:R-:W-:-:S04]  /*1de0*/  MOV R18, 0x3f800000 ;  /* 0x3f80000000127802 */ /* 0x000fc80000000f00 */
[----:B------:R-:W-:-:S03]  /*1df0*/  LEA R0, R4, UR6, 0x2 ;  /* 0x0000000604007c11 */ /* 0x000fc6000f8e10ff */
[----:B------:R-:W-:Y:S05]  /*1e00*/  @!P0 BRA `(.L_x_22) ;  /* 0x0000000000208947 */ /* 0x000fea0003800000 */
[----:B------:R-:W-:-:S13]  /*1e10*/  FSETP.NAN.AND P0, PT, |R32|, |R32|, PT ;  /* 0x400000202000720b */ /* 0x000fda0003f08200 */
[----:B------:R-:W-:Y:S01]  /*1e20*/  @P0 FADD R18, R32, 2 ;  /* 0x4000000020120421 */ /* 0x000fe20000000000 */
[----:B------:R-:W-:Y:S06]  /*1e30*/  @P0 BRA `(.L_x_22) ;  /* 0x0000000000140947 */ /* 0x000fec0003800000 */
[----:B------:R-:W-:Y:S01]  /*1e40*/  FSETP.NEU.AND P0, PT, |R32|, +INF , PT ;  /* 0x7f8000002000780b */ /* 0x000fe20003f0d200 */
[----:B------:R-:W-:-:S03]  /*1e50*/  IMAD.MOV.U32 R18, RZ, RZ, R34 ;  /* 0x000000ffff127224 */ /* 0x000fc600078e0022 */
[----:B------:R-:W-:-:S13]  /*1e60*/  FSETP.NEU.AND P0, PT, R32, RZ, P0 ;  /* 0x000000ff2000720b */ /* 0x000fda000070d000 */
[----:B------:R-:W-:-:S05]  /*1e70*/  @!P0 FADD R32, R32, R32 ;  /* 0x0000002020208221 */ /* 0x000fca0000000000 */
[----:B------:R-:W-:-:S07]  /*1e80*/  @!P0 LOP3.LUT R18, R32, 0x7fffffff, RZ, 0xc0, !PT ;  /* 0x7fffffff20128812 */ /* 0x000fce00078ec0ff */
.L_x_22:
[----:B------:R-:W-:Y:S05]  /*1e90*/  BSYNC.RECONVERGENT B0 ;  /* 0x0000000000007941 */ /* 0x000fea0003800200 */
.L_x_21:
[----:B------:R-:W1:Y:S01]  /*1ea0*/  F2F.F64.F32 R18, R18 ;  /* 0x0000001200127310 */ /* 0x000e620000201800 */
[----:B-----5:R-:W-:Y:S01]  /*1eb0*/  DMUL R10, R8, R16 ;  /* 0x00000010080a7228 */ /* 0x020fe20000000000 */
[----:B------:R-:W-:Y:S01]  /*1ec0*/  UIADD3 UR4, UPT, UPT, UR4, 0x400, URZ ;  /* 0x0000040004047890 */ /* 0x000fe2000fffe0ff */
[----:B------:R-:W-:-:S03]  /*1ed0*/  DMUL R8, R14, R8 ;  /* 0x000000080e087228 */ /* 0x000fc60000000000 */
[----:B------:R-:W-:-:S03]  /*1ee0*/  ULEA UR4, UR5, UR4, 0x18 ;  /* 0x0000000405047291 */ /* 0x000fc6000f8ec0ff */
[----:B0-----:R-:W-:Y:S02]  /*1ef0*/  DFMA R6, R14, R6, R10 ;  /* 0x000000060e06722b */ /* 0x001fe4000000000a */
[C---:B------:R-:W-:Y:S02]  /*1f00*/  DMUL R14, R2.reuse, R14 ;  /* 0x0000000e020e7228 */ /* 0x040fe40000000000 */
[----:B------:R-:W-:Y:S02]  /*1f10*/  DMUL R2, R2, R16 ;  /* 0x0000001002027228 */ /* 0x000fe40000000000 */
[----:B-1----:R-:W-:-:S04]  /*1f20*/  DFMA R8, R16, R18, R8 ;  /* 0x000000121008722b */ /* 0x002fc80000000008 */
[----:B------:R-:W-:-:S04]  /*1f30*/  DFMA R6, R6, R12, -R14 ;  /* 0x0000000c0606722b */ /* 0x000fc8000000080e */
[----:B------:R-:W-:Y:S01]  /*1f40*/  DFMA R8, R8, R12, -R2 ;  /* 0x0000000c0808722b */ /* 0x000fe20000000802 */
[----:B------:R-:W-:Y:S01]  /*1f50*/  LEA R2, R4, UR4, 0x2 ;  /* 0x0000000404027c11 */ /* 0x000fe2000f8e10ff */
[----:B------:R-:W0:Y:S04]  /*1f60*/  LDCU UR4, c[0x0][0x360] ;  /* 0x00006c00ff0477ac */ /* 0x000e280008000800 */
[----:B------:R-:W1:Y:S08]  /*1f70*/  F2F.F32.F64 R7, R6 ;  /* 0x0000000600077310 */ /* 0x000e700000301000 */
[----:B------:R-:W2:Y:S01]  /*1f80*/  F2F.F32.F64 R9, R8 ;  /* 0x0000000800097310 */ /* 0x000ea20000301000 */
[----:B-1----:R1:W-:Y:S01]  /*1f90*/  STS [R0], R7 ;  /* 0x0000000700007388 */ /* 0x0023e20000000800 */
[----:B0-----:R-:W-:-:S03]  /*1fa0*/  UISETP.GE.U32.AND UP0, UPT, UR4, 0x20, UPT ;  /* 0x000000200400788c */ /* 0x001fc6000bf06070 */
[----:B--2---:R1:W-:Y:S01]  /*1fb0*/  STS [R2], R9 ;  /* 0x0000000902007388 */ /* 0x0043e20000000800 */
[----:B------:R-:W-:Y:S06]  /*1fc0*/  BAR.SYNC.DEFER_BLOCKING 0x0 ;  /* 0x0000000000007b1d */ /* 0x000fec0000010000 */
[----:B------:R-:W-:Y:S05]  /*1fd0*/  BRA.U !UP0, `(.L_x_23) ;  /* 0x0000000108547547 */ /* 0x000fea000b800000 */
[----:B------:R-:W-:Y:S02]  /*1fe0*/  LOP3.LUT R3, R4, 0xf, RZ, 0xc0, !PT ;  /* 0x0000000f04037812 */ /* 0x000fe400078ec0ff */
[----:B-1----:R-:W-:-:S07]  /*1ff0*/  MOV R7, 0x8 ;  /* 0x0000000800077802 */ /* 0x002fce0000000f00 */
.L_x_26:
[----:B------:R-:W-:Y:S01]  /*2000*/  ISETP.GE.U32.AND P0, PT, R3, R7, PT ;  /* 0x000000070300720c */ /* 0x000fe20003f06070 */
[----:B------:R-:W-:-:S12]  /*2010*/  BSSY.RECONVERGENT B0, `(.L_x_24) ;  /* 0x000000c000007945 */ /* 0x000fd80003800200 */
[----:B0-----:R-:W-:Y:S05]  /*2020*/  @P0 BRA `(.L_x_25) ;  /* 0x0000000000280947 */ /* 0x001fea0003800000 */
[C---:B------:R-:W-:Y:S01]  /*2030*/  LEA R8, R7.reuse, R0, 0x2 ;  /* 0x0000000007087211 */ /* 0x040fe200078e10ff */
[----:B------:R-:W-:Y:S01]  /*2040*/  LDS R6, [R0] ;  /* 0x0000000000067984 */ /* 0x000fe20000000800 */
[----:B------:R-:W-:-:S03]  /*2050*/  LEA R10, R7, R2, 0x2 ;  /* 0x00000002070a7211 */ /* 0x000fc600078e10ff */
[----:B------:R-:W0:Y:S02]  /*2060*/  LDS R9, [R8] ;  /* 0x0000000008097984 */ /* 0x000e240000000800 */
[----:B0-----:R-:W-:-:S05]  /*2070*/  FADD R9, R6, R9 ;  /* 0x0000000906097221 */ /* 0x001fca0000000000 */
[----:B------:R-:W-:Y:S04]  /*2080*/  STS [R0], R9 ;  /* 0x0000000900007388 */ /* 0x000fe80000000800 */
[----:B------:R-:W-:Y:S04]  /*2090*/  LDS R11, [R10] ;  /* 0x000000000a0b7984 */ /* 0x000fe80000000800 */
[----:B------:R-:W0:Y:S02]  /*20a0*/  LDS R6, [R2] ;  /* 0x0000000002067984 */ /* 0x000e240000000800 */
[----:B0-----:R-:W-:-:S05]  /*20b0*/  FADD R11, R6, R11 ;  /* 0x0000000b060b7221 */ /* 0x001fca0000000000 */
[----:B------:R0:W-:Y:S02]  /*20c0*/  STS [R2], R11 ;  /* 0x0000000b02007388 */ /* 0x0001e40000000800 */
.L_x_25:
[----:B------:R-:W-:Y:S05]  /*20d0*/  BSYNC.RECONVERGENT B0 ;  /* 0x0000000000007941 */ /* 0x000fea0003800200 */
.L_x_24:
[----:B------:R-:W-:Y:S01]  /*20e0*/  BAR.SYNC.DEFER_BLOCKING 0x0 ;  /* 0x0000000000007b1d */ /* 0x000fe20000010000 */
[----:B------:R-:W-:Y:S01]  /*20f0*/  UISETP.GT.U32.AND UP0, UPT, UR4, 0x3f, UPT ;  /* 0x0000003f0400788c */ /* 0x000fe2000bf04070 */
[----:B------:R-:W-:Y:S01]  /*2100*/  SHF.R.U32.HI R7, RZ, 0x1, R7 ;  /* 0x00000001ff077819 */ /* 0x000fe20000011607 */
[----:B------:R-:W-:-:S07]  /*2110*/  USHF.R.U32.HI UR4, URZ, 0x1, UR4 ;  /* 0x00000001ff047899 */ /* 0x000fce0008011604 */
[----:B------:R-:W-:Y:S05]  /*2120*/  BRA.U UP0, `(.L_x_26) ;  /* 0xfffffffd00b47547 */ /* 0x000fea000b83ffff */
.L_x_23:
[----:B------:R-:W-:Y:S01]  /*2130*/  BAR.SYNC.DEFER_BLOCKING 0x0 ;  /* 0x0000000000007b1d */ /* 0x000fe20000010000 */
[----:B------:R-:W-:-:S13]  /*2140*/  LOP3.LUT P0, RZ, R4, 0xff, RZ, 0xc0, !PT ;  /* 0x000000ff04ff7812 */ /* 0x000fda000780c0ff */
[----:B------:R-:W-:Y:S05]  /*2150*/  @P0 EXIT ;  /* 0x000000000000094d */ /* 0x000fea0003800000 */
[----:B-1----:R-:W1:Y:S01]  /*2160*/  LDC.64 R6, c[0x0][0x3a0] ;  /* 0x0000e800ff067b82 */ /* 0x002e620000000a00 */
[----:B------:R-:W-:Y:S01]  /*2170*/  SHF.R.S32.HI R3, RZ, 0x8, R5 ;  /* 0x00000008ff037819 */ /* 0x000fe20000011405 */
[----:B------:R-:W2:Y:S04]  /*2180*/  LDS R16, [R0] ;  /* 0x0000000000107984 */ /* 0x000ea80000000800 */
[----:B------:R-:W-:Y:S02]  /*2190*/  LDS R17, [R0+0x40] ;  /* 0x0000400000117984 */ /* 0x000fe40000000800 */
[----:B0-----:R-:W0:Y:S01]  /*21a0*/  LDC.64 R10, c[0x0][0x3a8] ;  /* 0x0000ea00ff0a7b82 */ /* 0x001e220000000a00 */
[----:B-1----:R-:W-:-:S05]  /*21b0*/  IMAD.WIDE R4, R3, 0x8, R6 ;  /* 0x0000000803047825 */ /* 0x002fca00078e0206 */
[----:B------:R-:W3:Y:S01]  /*21c0*/  LDG.E.64 R8, desc[UR8][R4.64] ;  /* 0x0000000804087981 */ /* 0x000ee2000c1e1b00 */
[----:B--2---:R1:W3:Y:S03]  /*21d0*/  F2F.F64.F32 R6, R16 ;  /* 0x0000001000067310 */ /* 0x0042e60000201800 */
[----:B-1----:R-:W-:Y:S01]  /*21e0*/  LDS R16, [R2+0x40] ;  /* 0x0000400002107984 */ /* 0x002fe20000000800 */
[----:B---3--:R-:W-:Y:S01]  /*21f0*/  DADD R8, R6, R8 ;  /* 0x0000000006087229 */ /* 0x008fe20000000008 */
[----:B0-----:R-:W-:Y:S02]  /*2200*/  IMAD.WIDE R6, R3, 0x8, R10 ;  /* 0x0000000803067825 */ /* 0x001fe400078e020a */
[----:B------:R-:W0:Y:S04]  /*2210*/  LDS R3, [R2] ;  /* 0x0000000002037984 */ /* 0x000e280000000800 */
[----:B------:R1:W-:Y:S04]  /*2220*/  STG.E.64 desc[UR8][R4.64], R8 ;  /* 0x0000000804007986 */ /* 0x0003e8000c101b08 */
[----:B------:R-:W2:Y:S01]  /*2230*/  LDG.E.64 R12, desc[UR8][R6.64] ;  /* 0x00000008060c7981 */ /* 0x000ea2000c1e1b00 */
[----:B0-----:R0:W2:Y:S08]  /*2240*/  F2F.F64.F32 R10, R3 ;  /* 0x00000003000a7310 */ /* 0x0010b00000201800 */
[----:B-1----:R1:W-:Y:S01]  /*2250*/  F2F.F64.F32 R8, R16 ;  /* 0x0000001000087310 */ /* 0x0023e20000201800 */
[----:B0-----:R-:W0:Y:S04]  /*2260*/  LDS R3, [R0+0x80] ;  /* 0x0000800000037984 */ /* 0x001e280000000800 */
[----:B-1----:R-:W-:Y:S01]  /*2270*/  LDS R16, [R0+0xc0] ;  /* 0x0000c00000107984 */ /* 0x002fe20000000800 */
[----:B--2---:R-:W-:-:S07]  /*2280*/  DADD R10, R10, R12 ;  /* 0x000000000a0a7229 */ /* 0x004fce000000000c */
[----:B------:R0:W-:Y:S04]  /*2290*/  STG.E.64 desc[UR8][R6.64], R10 ;  /* 0x0000000a06007986 */ /* 0x0001e8000c101b08 */
[----:B------:R-:W2:Y:S01]  /*22a0*/  LDG.E.64 R14, desc[UR8][R4.64] ;  /* 0x00000008040e7981 */ /* 0x000ea2000c1e1b00 */
[----:B------:R1:W2:Y:S03]  /*22b0*/  F2F.F64.F32 R12, R17 ;  /* 0x00000011000c7310 */ /* 0x0002a60000201800 */
[----:B-1----:R-:W1:Y:S01]  /*22c0*/  LDS R17, [R2+0x80] ;  /* 0x0000800002117984 */ /* 0x002e620000000800 */
[----:B--2---:R-:W-:-:S07]  /*22d0*/  DADD R12, R12, R14 ;  /* 0x000000000c0c7229 */ /* 0x004fce000000000e */
[----:B------:R1:W-:Y:S04]  /*22e0*/  STG.E.64 desc[UR8][R4.64], R12 ;  /* 0x0000000c04007986 */ /* 0x0003e8000c101b08 */
[----:B------:R-:W2:Y:S01]  /*22f0*/  LDG.E.64 R14, desc[UR8][R6.64] ;  /* 0x00000008060e7981 */ /* 0x000ea2000c1e1b00 */
[----:B0-----:R0:W3:Y:S03]  /*2300*/  F2F.F64.F32 R10, R3 ;  /* 0x00000003000a7310 */ /* 0x0010e60000201800 */
[----:B0-----:R-:W0:Y:S01]  /*2310*/  LDS R3, [R2+0xc0] ;  /* 0x0000c00002037984 */ /* 0x001e220000000800 */
[----:B--2---:R-:W-:-:S07]  /*2320*/  DADD R8, R8, R14 ;  /* 0x0000000008087229 */ /* 0x004fce000000000e */
[----:B------:R2:W-:Y:S04]  /*2330*/  STG.E.64 desc[UR8][R6.64], R8 ;  /* 0x0000000806007986 */ /* 0x0005e8000c101b08 */
[----:B------:R-:W3:Y:S01]  /*2340*/  LDG.E.64 R14, desc[UR8][R4.64] ;  /* 0x00000008040e7981 */ /* 0x000ee2000c1e1b00 */
[----:B-1----:R1:W4:Y:S03]  /*2350*/  F2F.F64.F32 R12, R17 ;  /* 0x00000011000c7310 */ /* 0x0023260000201800 */
[----:B-1----:R-:W1:Y:S01]  /*2360*/  LDS R17, [R0+0x100] ;  /* 0x0001000000117984 */ /* 0x002e620000000800 */
[----:B---3--:R-:W-:-:S07]  /*2370*/  DADD R10, R10, R14 ;  /* 0x000000000a0a7229 */ /* 0x008fce000000000e */
[----:B------:R0:W-:Y:S04]  /*2380*/  STG.E.64 desc[UR8][R4.64], R10 ;  /* 0x0000000a04007986 */ /* 0x0001e8000c101b08 */
[----:B------:R-:W4:Y:S01]  /*2390*/  LDG.E.64 R14, desc[UR8][R6.64] ;  /* 0x00000008060e7981 */ /* 0x000f22000c1e1b00 */
[----:B--2---:R2:W3:Y:S03]  /*23a0*/  F2F.F64.F32 R8, R16 ;  /* 0x0000001000087310 */ /* 0x0044e60000201800 */
[----:B--2---:R-:W2:Y:S01]  /*23b0*/  LDS R16, [R2+0x100] ;  /* 0x0001000002107984 */ /* 0x004ea20000000800 */
[----:B----4-:R-:W-:-:S07]  /*23c0*/  DADD R12, R12, R14 ;  /* 0x000000000c0c7229 */ /* 0x010fce000000000e */
[----:B------:R1:W-:Y:S04]  /*23d0*/  STG.E.64 desc[UR8][R6.64], R12 ;  /* 0x0000000c06007986 */ /* 0x0003e8000c101b08 */
[----:B------:R-:W3:Y:S01]  /*23e0*/  LDG.E.64 R14, desc[UR8][R4.64] ;  /* 0x00000008040e7981 */ /* 0x000ee2000c1e1b00 */
[----:B0-----:R0:W4:Y:S03]  /*23f0*/  F2F.F64.F32 R10, R3 ;  /* 0x00000003000a7310 */ /* 0x0011260000201800 */
[----:B0-----:R-:W0:Y:S01]  /*2400*/  LDS R3, [R0+0x140] ;  /* 0x0001400000037984 */ /* 0x001e220000000800 */
[----:B---3--:R-:W-:-:S07]  /*2410*/  DADD R8, R8, R14 ;  /* 0x0000000008087229 */ /* 0x008fce000000000e */
[----:B------:R2:W-:Y:S04]  /*2420*/  STG.E.64 desc[UR8][R4.64], R8 ;  /* 0x0000000804007986 */ /* 0x0005e8000c101b08 */
[----:B------:R-:W4:Y:S01]  /*2430*/  LDG.E.64 R14, desc[UR8][R6.64] ;  /* 0x00000008060e7981 */ /* 0x000f22000c1e1b00 */
[----:B-1----:R1:W3:Y:S03]  /*2440*/  F2F.F64.F32 R12, R17 ;  /* 0x00000011000c7310 */ /* 0x0022e60000201800 */
[----:B-1----:R-:W1:Y:S01]  /*2450*/  LDS R17, [R2+0x140] ;  /* 0x0001400002117984 */ /* 0x002e620000000800 */
[----:B----4-:R-:W-:-:S07]  /*2460*/  DADD R10, R10, R14 ;  /* 0x000000000a0a7229 */ /* 0x010fce000000000e */
[----:B------:R0:W-:Y:S04]  /*2470*/  STG.E.64 desc[UR8][R6.64], R10 ;  /* 0x0000000a06007986 */ /* 0x0001e8000c101b08 */
[----:B------:R-:W3:Y:S01]  /*2480*/  LDG.E.64 R14, desc[UR8][R4.64] ;  /* 0x00000008040e7981 */ /* 0x000ee2000c1e1b00 */
[----:B--2---:R2:W4:Y:S03]  /*2490*/  F2F.F64.F32 R8, R16 ;  /* 0x0000001000087310 */ /* 0x0045260000201800 */
[----:B--2---:R-:W2:Y:S01]  /*24a0*/  LDS R16, [R0+0x180] ;  /* 0x0001800000107984 */ /* 0x004ea20000000800 */
[----:B---3--:R-:W-:-:S07]  /*24b0*/  DADD R12, R12, R14 ;  /* 0x000000000c0c7229 */ /* 0x008fce000000000e */
[----:B------:R1:W-:Y:S04]  /*24c0*/  STG.E.64 desc[UR8][R4.64], R12 ;  /* 0x0000000c04007986 */ /* 0x0003e8000c101b08 */
[----:B------:R-:W4:Y:S01]  /*24d0*/  LDG.E.64 R14, desc[UR8][R6.64] ;  /* 0x00000008060e7981 */ /* 0x000f22000c1e1b00 */
[----:B0-----:R0:W3:Y:S03]  /*24e0*/  F2F.F64.F32 R10, R3 ;  /* 0x00000003000a7310 */ /* 0x0010e60000201800 */
[----:B0-----:R-:W0:Y:S01]  /*24f0*/  LDS R3, [R2+0x180] ;  /* 0x0001800002037984 */ /* 0x001e220000000800 */
[----:B----4-:R-:W-:-:S07]  /*2500*/  DADD R8, R8, R14 ;  /* 0x0000000008087229 */ /* 0x010fce000000000e */
        /* <DEDUP_REMOVED lines=92> */
[----:B-1----:R-:W1:Y:S01]  /*2ad0*/  F2F.F64.F32 R12, R17 ;  /* 0x00000011000c7310 */ /* 0x002e620000201800 */
[----:B---3--:R-:W-:-:S07]  /*2ae0*/  DADD R10, R10, R14 ;  /* 0x000000000a0a7229 */ /* 0x008fce000000000e */
[----:B------:R0:W-:Y:S04]  /*2af0*/  STG.E.64 desc[UR8][R4.64], R10 ;  /* 0x0000000a04007986 */ /* 0x0001e8000c101b08 */
[----:B------:R-:W1:Y:S01]  /*2b00*/  LDG.E.64 R14, desc[UR8][R6.64] ;  /* 0x00000008060e7981 */ /* 0x000e62000c1e1b00 */
[----:B--2---:R-:W2:Y:S01]  /*2b10*/  F2F.F64.F32 R8, R16 ;  /* 0x0000001000087310 */ /* 0x004ea20000201800 */
[----:B-1----:R-:W-:-:S07]  /*2b20*/  DADD R12, R12, R14 ;  /* 0x000000000c0c7229 */ /* 0x002fce000000000e */
[----:B------:R-:W-:Y:S04]  /*2b30*/  STG.E.64 desc[UR8][R6.64], R12 ;  /* 0x0000000c06007986 */ /* 0x000fe8000c101b08 */
[----:B------:R-:W2:Y:S01]  /*2b40*/  LDG.E.64 R14, desc[UR8][R4.64] ;  /* 0x00000008040e7981 */ /* 0x000ea2000c1e1b00 */
[----:B0-----:R-:W0:Y:S01]  /*2b50*/  F2F.F64.F32 R10, R3 ;  /* 0x00000003000a7310 */ /* 0x001e220000201800 */
[----:B--2---:R-:W-:-:S07]  /*2b60*/  DADD R8, R8, R14 ;  /* 0x0000000008087229 */ /* 0x004fce000000000e */
[----:B------:R-:W-:Y:S04]  /*2b70*/  STG.E.64 desc[UR8][R4.64], R8 ;  /* 0x0000000804007986 */ /* 0x000fe8000c101b08 */
[----:B------:R-:W0:Y:S02]  /*2b80*/  LDG.E.64 R14, desc[UR8][R6.64] ;  /* 0x00000008060e7981 */ /* 0x000e24000c1e1b00 */
[----:B0-----:R-:W-:-:S07]  /*2b90*/  DADD R10, R10, R14 ;  /* 0x000000000a0a7229 */ /* 0x001fce000000000e */
[----:B------:R-:W-:Y:S01]  /*2ba0*/  STG.E.64 desc[UR8][R6.64], R10 ;  /* 0x0000000a06007986 */ /* 0x000fe2000c101b08 */
[----:B------:R-:W-:Y:S05]  /*2bb0*/  EXIT ;  /* 0x000000000000794d */ /* 0x000fea0003800000 */
        .weak           $__internal_0_$__cuda_sm20_div_rn_f64_full
        .type           $__internal_0_$__cuda_sm20_div_rn_f64_full,@function
        .size           $__internal_0_$__cuda_sm20_div_rn_f64_full,($__internal_1_$__cuda_sm20_sqrt_rn_f32_slowpath - $__internal_0_$__cuda_sm20_div_rn_f64_full)
$__internal_0_$__cuda_sm20_div_rn_f64_full:
[----:B------:R-:W-:Y:S01]  /*2bc0*/  MOV R19, R23 ;  /* 0x0000001700137202 */ /* 0x000fe20000000f00 */
[----:B------:R-:W-:Y:S01]  /*2bd0*/  BSSY.RECONVERGENT B1, `(.L_x_27) ;  /* 0x000005b000017945 */ /* 0x000fe20003800200 */
[----:B------:R-:W-:Y:S02]  /*2be0*/  FSETP.GEU.AND P0, PT, |R25|, 1.469367938527859385e-39, PT ;  /* 0x001000001900780b */ /* 0x000fe40003f0e200 */
[----:B------:R-:W-:Y:S02]  /*2bf0*/  FSETP.GEU.AND P3, PT, |R19|, 1.469367938527859385e-39, PT ;  /* 0x001000001300780b */ /* 0x000fe40003f6e200 */
[----:B------:R-:W-:Y:S01]  /*2c00*/  MOV R18, R22 ;  /* 0x0000001600127202 */ /* 0x000fe20000000f00 */
[----:B------:R-:W-:Y:S01]  /*2c10*/  IMAD.MOV.U32 R22, RZ, RZ, R20 ;  /* 0x000000ffff167224 */ /* 0x000fe200078e0014 */
[----:B------:R-:W-:Y:S02]  /*2c20*/  MOV R23, R25 ;  /* 0x0000001900177202 */ /* 0x000fe40000000f00 */
[----:B------:R-:W-:-:S02]  /*2c30*/  LOP3.LUT R21, R25, 0x800fffff, RZ, 0xc0, !PT ;  /* 0x800fffff19157812 */ /* 0x000fc400078ec0ff */
[----:B------:R-:W-:Y:S02]  /*2c40*/  LOP3.LUT R37, R25, 0x7ff00000, RZ, 0xc0, !PT ;  /* 0x7ff0000019257812 */ /* 0x000fe400078ec0ff */
[----:B------:R-:W-:Y:S01]  /*2c50*/  LOP3.LUT R21, R21, 0x3ff00000, RZ, 0xfc, !PT ;  /* 0x3ff0000015157812 */ /* 0x000fe200078efcff */
[----:B------:R-:W-:Y:S01]  /*2c60*/  @!P0 DMUL R20, R22, 8.98846567431157953865e+307 ;  /* 0x7fe0000016148828 */ /* 0x000fe20000000000 */
[----:B------:R-:W-:Y:S02]  /*2c70*/  LOP3.LUT R25, R19, 0x7ff00000, RZ, 0xc0, !PT ;  /* 0x7ff0000013197812 */ /* 0x000fe400078ec0ff */
[----:B------:R-:W-:Y:S02]  /*2c80*/  @!P3 LOP3.LUT R24, R23, 0x7ff00000, RZ, 0xc0, !PT ;  /* 0x7ff000001718b812 */ /* 0x000fe400078ec0ff */
[----:B------:R-:W-:Y:S01]  /*2c90*/  LOP3.LUT R36, R19, 0x7ff00000, RZ, 0xc0, !PT ;  /* 0x7ff0000013247812 */ /* 0x000fe200078ec0ff */
[----:B------:R-:W0:Y:S01]  /*2ca0*/  MUFU.RCP64H R27, R21 ;  /* 0x00000015001b7308 */ /* 0x000e220000001800 */
[----:B------:R-:W-:-:S02]  /*2cb0*/  @!P3 ISETP.GE.U32.AND P4, PT, R25, R24, PT ;  /* 0x000000181900b20c */ /* 0x000fc40003f86070 */
[----:B------:R-:W-:Y:S02]  /*2cc0*/  MOV R25, 0x1ca00000 ;  /* 0x1ca0000000197802 */ /* 0x000fe40000000f00 */
[----:B------:R-:W-:Y:S02]  /*2cd0*/  ISETP.GE.U32.AND P2, PT, R36, R37, PT ;  /* 0x000000252400720c */ /* 0x000fe40003f46070 */
[C---:B------:R-:W-:Y:S02]  /*2ce0*/  @!P3 SEL R29, R25.reuse, 0x63400000, !P4 ;  /* 0x63400000191db807 */ /* 0x040fe40006000000 */
[----:B------:R-:W-:Y:S02]  /*2cf0*/  SEL R25, R25, 0x63400000, !P2 ;  /* 0x6340000019197807 */ /* 0x000fe40005000000 */
[--C-:B------:R-:W-:Y:S02]  /*2d00*/  @!P3 LOP3.LUT R29, R29, 0x80000000, R19.reuse, 0xf8, !PT ;  /* 0x800000001d1db812 */ /* 0x100fe400078ef813 */
[----:B------:R-:W-:-:S02]  /*2d10*/  LOP3.LUT R25, R25, 0x800fffff, R19, 0xf8, !PT ;  /* 0x800fffff19197812 */ /* 0x000fc400078ef813 */
[----:B------:R-:W-:Y:S02]  /*2d20*/  @!P3 LOP3.LUT R29, R29, 0x100000, RZ, 0xfc, !PT ;  /* 0x001000001d1db812 */ /* 0x000fe400078efcff */
[----:B------:R-:W-:Y:S02]  /*2d30*/  MOV R24, R18 ;  /* 0x0000001200187202 */ /* 0x000fe40000000f00 */
[----:B------:R-:W-:Y:S02]  /*2d40*/  @!P3 MOV R28, RZ ;  /* 0x000000ff001cb202 */ /* 0x000fe40000000f00 */
[----:B------:R-:W-:Y:S02]  /*2d50*/  MOV R26, 0x1 ;  /* 0x00000001001a7802 */ /* 0x000fe40000000f00 */
[----:B------:R-:W-:Y:S02]  /*2d60*/  @!P0 LOP3.LUT R37, R21, 0x7ff00000, RZ, 0xc0, !PT ;  /* 0x7ff0000015258812 */ /* 0x000fe400078ec0ff */
[----:B------:R-:W-:-:S02]  /*2d70*/  @!P3 DFMA R24, R24, 2, -R28 ;  /* 0x400000001818b82b */ /* 0x000fc4000000081c */
[----:B0-----:R-:W-:-:S08]  /*2d80*/  DFMA R28, R26, -R20, 1 ;  /* 0x3ff000001a1c742b */ /* 0x001fd00000000814 */
[----:B------:R-:W-:Y:S01]  /*2d90*/  DFMA R28, R28, R28, R28 ;  /* 0x0000001c1c1c722b */ /* 0x000fe2000000001c */
[----:B------:R-:W-:-:S07]  /*2da0*/  @!P3 LOP3.LUT R36, R25, 0x7ff00000, RZ, 0xc0, !PT ;  /* 0x7ff000001924b812 */ /* 0x000fce00078ec0ff */
[----:B------:R-:W-:-:S08]  /*2db0*/  DFMA R28, R26, R28, R26 ;  /* 0x0000001c1a1c722b */ /* 0x000fd0000000001a */
[----:B------:R-:W-:-:S08]  /*2dc0*/  DFMA R26, R28, -R20, 1 ;  /* 0x3ff000001c1a742b */ /* 0x000fd00000000814 */
[----:B------:R-:W-:-:S08]  /*2dd0*/  DFMA R26, R28, R26, R28 ;  /* 0x0000001a1c1a722b */ /* 0x000fd0000000001c */
[----:B------:R-:W-:-:S08]  /*2de0*/  DMUL R28, R26, R24 ;  /* 0x000000181a1c7228 */ /* 0x000fd00000000000 */
[----:B------:R-:W-:-:S08]  /*2df0*/  DFMA R30, R28, -R20, R24 ;  /* 0x800000141c1e722b */ /* 0x000fd00000000018 */
[----:B------:R-:W-:Y:S01]  /*2e00*/  DFMA R30, R26, R30, R28 ;  /* 0x0000001e1a1e722b */ /* 0x000fe2000000001c */
[----:B------:R-:W-:-:S05]  /*2e10*/  VIADD R26, R36, 0xffffffff ;  /* 0xffffffff241a7836 */ /* 0x000fca0000000000 */
[----:B------:R-:W-:Y:S02]  /*2e20*/  ISETP.GT.U32.AND P0, PT, R26, 0x7feffffe, PT ;  /* 0x7feffffe1a00780c */ /* 0x000fe40003f04070 */
[----:B------:R-:W-:-:S04]  /*2e30*/  IADD3 R26, PT, PT, R37, -0x1, RZ ;  /* 0xffffffff251a7810 */ /* 0x000fc80007ffe0ff */
[----:B------:R-:W-:-:S13]  /*2e40*/  ISETP.GT.U32.OR P0, PT, R26, 0x7feffffe, P0 ;  /* 0x7feffffe1a00780c */ /* 0x000fda0000704470 */
[----:B------:R-:W-:Y:S05]  /*2e50*/  @P0 BRA `(.L_x_28) ;  /* 0x0000000000740947 */ /* 0x000fea0003800000 */
[----:B------:R-:W-:Y:S02]  /*2e60*/  LOP3.LUT R19, R19, 0x7ff00000, RZ, 0xc0, !PT ;  /* 0x7ff0000013137812 */ /* 0x000fe400078ec0ff */
[----:B------:R-:W-:-:S04]  /*2e70*/  LOP3.LUT R18, R23, 0x7ff00000, RZ, 0xc0, !PT ;  /* 0x7ff0000017127812 */ /* 0x000fc800078ec0ff */
[CC--:B------:R-:W-:Y:S02]  /*2e80*/  ISETP.GE.U32.AND P0, PT, R19.reuse, R18.reuse, PT ;  /* 0x000000121300720c */ /* 0x0c0fe40003f06070 */
[----:B------:R-:W-:Y:S02]  /*2e90*/  VIADDMNMX R18, R19, -R18, 0xb9600000, !PT ;  /* 0xb960000013127446 */ /* 0x000fe40007800912 */
[----:B------:R-:W-:Y:S02]  /*2ea0*/  MOV R19, 0x1ca00000 ;  /* 0x1ca0000000137802 */ /* 0x000fe40000000f00 */
[----:B------:R-:W-:Y:S02]  /*2eb0*/  VIMNMX R18, PT, PT, R18, 0x46a00000, PT ;  /* 0x46a0000012127848 */ /* 0x000fe40003fe0100 */
[----:B------:R-:W-:-:S04]  /*2ec0*/  SEL R19, R19, 0x63400000, !P0 ;  /* 0x6340000013137807 */ /* 0x000fc80004000000 */
[----:B------:R-:W-:Y:S02]  /*2ed0*/  IADD3 R28, PT, PT, -R19, R18, RZ ;  /* 0x00000012131c7210 */ /* 0x000fe40007ffe1ff */
[----:B------:R-:W-:Y:S02]  /*2ee0*/  MOV R18, RZ ;  /* 0x000000ff00127202 */ /* 0x000fe40000000f00 */
[----:B------:R-:W-:-:S06]  /*2ef0*/  IADD3 R19, PT, PT, R28, 0x7fe00000, RZ ;  /* 0x7fe000001c137810 */ /* 0x000fcc0007ffe0ff */
[----:B------:R-:W-:-:S10]  /*2f00*/  DMUL R26, R30, R18 ;  /* 0x000000121e1a7228 */ /* 0x000fd40000000000 */
[----:B------:R-:W-:-:S13]  /*2f10*/  FSETP.GTU.AND P0, PT, |R27|, 1.469367938527859385e-39, PT ;  /* 0x001000001b00780b */ /* 0x000fda0003f0c200 */
[----:B------:R-:W-:Y:S05]  /*2f20*/  @P0 BRA `(.L_x_29) ;  /* 0x0000000000940947 */ /* 0x000fea0003800000 */
[----:B------:R-:W-:-:S06]  /*2f30*/  DFMA R20, R30, -R20, R24 ;  /* 0x800000141e14722b */ /* 0x000fcc0000000018 */
[----:B------:R-:W-:-:S04]  /*2f40*/  IMAD.MOV.U32 R20, RZ, RZ, RZ ;  /* 0x000000ffff147224 */ /* 0x000fc800078e00ff */
[C---:B------:R-:W-:Y:S02]  /*2f50*/  FSETP.NEU.AND P0, PT, R21.reuse, RZ, PT ;  /* 0x000000ff1500720b */ /* 0x040fe40003f0d000 */
[----:B------:R-:W-:-:S04]  /*2f60*/  LOP3.LUT R23, R21, 0x80000000, R23, 0x48, !PT ;  /* 0x8000000015177812 */ /* 0x000fc800078e4817 */
[----:B------:R-:W-:-:S07]  /*2f70*/  LOP3.LUT R21, R23, R19, RZ, 0xfc, !PT ;  /* 0x0000001317157212 */ /* 0x000fce00078efcff */
[----:B------:R-:W-:Y:S05]  /*2f80*/  @!P0 BRA `(.L_x_29) ;  /* 0x00000000007c8947 */ /* 0x000fea0003800000 */
[----:B------:R-:W-:Y:S01]  /*2f90*/  IADD3 R19, PT, PT, -R28, RZ, RZ ;  /* 0x000000ff1c137210 */ /* 0x000fe20007ffe1ff */
[----:B------:R-:W-:Y:S01]  /*2fa0*/  DMUL.RP R20, R30, R20 ;  /* 0x000000141e147228 */ /* 0x000fe20000008000 */
[----:B------:R-:W-:-:S06]  /*2fb0*/  MOV R18, RZ ;  /* 0x000000ff00127202 */ /* 0x000fcc0000000f00 */
[----:B------:R-:W-:-:S03]  /*2fc0*/  DFMA R18, R26, -R18, R30 ;  /* 0x800000121a12722b */ /* 0x000fc6000000001e */
[----:B------:R-:W-:-:S03]  /*2fd0*/  LOP3.LUT R23, R21, R23, RZ, 0x3c, !PT ;  /* 0x0000001715177212 */ /* 0x000fc600078e3cff */
[----:B------:R-:W-:-:S04]  /*2fe0*/  IADD3 R18, PT, PT, -R28, -0x43300000, RZ ;  /* 0xbcd000001c127810 */ /* 0x000fc80007ffe1ff */
[----:B------:R-:W-:-:S04]  /*2ff0*/  FSETP.NEU.AND P0, PT, |R19|, R18, PT ;  /* 0x000000121300720b */ /* 0x000fc80003f0d200 */
[----:B------:R-:W-:Y:S02]  /*3000*/  FSEL R26, R20, R26, !P0 ;  /* 0x0000001a141a7208 */ /* 0x000fe40004000000 */
[----:B------:R-:W-:Y:S01]  /*3010*/  FSEL R27, R23, R27, !P0 ;  /* 0x0000001b171b7208 */ /* 0x000fe20004000000 */
[----:B------:R-:W-:Y:S06]  /*3020*/  BRA `(.L_x_29) ;  /* 0x0000000000547947 */ /* 0x000fec0003800000 */
.L_x_28:
[----:B------:R-:W-:-:S14]  /*3030*/  DSETP.NAN.AND P0, PT, R18, R18, PT ;  /* 0x000000121200722a */ /* 0x000fdc0003f08000 */
[----:B------:R-:W-:Y:S05]  /*3040*/  @P0 BRA `(.L_x_30) ;  /* 0x0000000000440947 */ /* 0x000fea0003800000 */
[----:B------:R-:W-:-:S14]  /*3050*/  DSETP.NAN.AND P0, PT, R22, R22, PT ;  /* 0x000000161600722a */ /* 0x000fdc0003f08000 */
[----:B------:R-:W-:Y:S05]  /*3060*/  @P0 BRA `(.L_x_31) ;  /* 0x0000000000300947 */ /* 0x000fea0003800000 */
[----:B------:R-:W-:Y:S02]  /*3070*/  ISETP.NE.AND P0, PT, R36, R37, PT ;  /* 0x000000252400720c */ /* 0x000fe40003f05270 */
[----:B------:R-:W-:Y:S02]  /*3080*/  MOV R26, 0x0 ;  /* 0x00000000001a7802 */ /* 0x000fe40000000f00 */
[----:B------:R-:W-:-:S09]  /*3090*/  MOV R27, 0xfff80000 ;  /* 0xfff80000001b7802 */ /* 0x000fd20000000f00 */
[----:B------:R-:W-:Y:S05]  /*30a0*/  @!P0 BRA `(.L_x_29) ;  /* 0x0000000000348947 */ /* 0x000fea0003800000 */
[----:B------:R-:W-:Y:S02]  /*30b0*/  ISETP.NE.AND P0, PT, R36, 0x7ff00000, PT ;  /* 0x7ff000002400780c */ /* 0x000fe40003f05270 */
[----:B------:R-:W-:Y:S02]  /*30c0*/  LOP3.LUT R27, R19, 0x80000000, R23, 0x48, !PT ;  /* 0x80000000131b7812 */ /* 0x000fe400078e4817 */
[----:B------:R-:W-:-:S13]  /*30d0*/  ISETP.EQ.OR P0, PT, R37, RZ, !P0 ;  /* 0x000000ff2500720c */ /* 0x000fda0004702670 */
[----:B------:R-:W-:Y:S02]  /*30e0*/  @P0 LOP3.LUT R18, R27, 0x7ff00000, RZ, 0xfc, !PT ;  /* 0x7ff000001b120812 */ /* 0x000fe400078efcff */
[----:B------:R-:W-:Y:S01]  /*30f0*/  @!P0 MOV R26, RZ ;  /* 0x000000ff001a8202 */ /* 0x000fe20000000f00 */
[----:B------:R-:W-:Y:S01]  /*3100*/  @P0 IMAD.MOV.U32 R26, RZ, RZ, RZ ;  /* 0x000000ffff1a0224 */ /* 0x000fe200078e00ff */
[----:B------:R-:W-:Y:S01]  /*3110*/  @P0 MOV R27, R18 ;  /* 0x00000012001b0202 */ /* 0x000fe20000000f00 */
[----:B------:R-:W-:Y:S06]  /*3120*/  BRA `(.L_x_29) ;  /* 0x0000000000147947 */ /* 0x000fec0003800000 */
.L_x_31:
[----:B------:R-:W-:Y:S02]  /*3130*/  LOP3.LUT R27, R23, 0x80000, RZ, 0xfc, !PT ;  /* 0x00080000171b7812 */ /* 0x000fe400078efcff */
[----:B------:R-:W-:Y:S01]  /*3140*/  MOV R26, R22 ;  /* 0x00000016001a7202 */ /* 0x000fe20000000f00 */
[----:B------:R-:W-:Y:S06]  /*3150*/  BRA `(.L_x_29) ;  /* 0x0000000000087947 */ /* 0x000fec0003800000 */
.L_x_30:
[----:B------:R-:W-:Y:S02]  /*3160*/  LOP3.LUT R27, R19, 0x80000, RZ, 0xfc, !PT ;  /* 0x00080000131b7812 */ /* 0x000fe400078efcff */
[----:B------:R-:W-:-:S07]  /*3170*/  MOV R26, R18 ;  /* 0x00000012001a7202 */ /* 0x000fce0000000f00 */
.L_x_29:
[----:B------:R-:W-:Y:S05]  /*3180*/  BSYNC.RECONVERGENT B1 ;  /* 0x0000000000017941 */ /* 0x000fea0003800200 */
.L_x_27:
[----:B------:R-:W-:Y:S01]  /*3190*/  MOV R18, R0 ;  /* 0x0000000000127202 */ /* 0x000fe20000000f00 */
[----:B------:R-:W-:Y:S01]  /*31a0*/  IMAD.MOV.U32 R19, RZ, RZ, 0x0 ;  /* 0x00000000ff137424 */ /* 0x000fe200078e00ff */
[----:B------:R-:W-:Y:S02]  /*31b0*/  MOV R22, R26 ;  /* 0x0000001a00167202 */ /* 0x000fe40000000f00 */
[----:B------:R-:W-:Y:S01]  /*31c0*/  MOV R23, R27 ;  /* 0x0000001b00177202 */ /* 0x000fe20000000f00 */
[----:B------:R-:W-:Y:S06]  /*31d0*/  RET.REL.NODEC R18 `(_Z10SlipKernelPdS_S_S_S_S_ddd) ;  /* 0xffffffcc12887950 */ /* 0x000fec0003c3ffff */
        .weak           $__internal_1_$__cuda_sm20_sqrt_rn_f32_slowpath
        .type           $__internal_1_$__cuda_sm20_sqrt_rn_f32_slowpath,@function
        .size           $__internal_1_$__cuda_sm20_sqrt_rn_f32_slowpath,(.L_x_35 - $__internal_1_$__cuda_sm20_sqrt_rn_f32_slowpath)
$__internal_1_$__cuda_sm20_sqrt_rn_f32_slowpath:
[----:B------:R-:W-:-:S13]  /*31e0*/  LOP3.LUT P0, RZ, R0, 0x7fffffff, RZ, 0xc0, !PT ;  /* 0x7fffffff00ff7812 */ /* 0x000fda000780c0ff */
[----:B------:R-:W-:Y:S01]  /*31f0*/  @!P0 MOV R2, R0 ;  /* 0x0000000000028202 */ /* 0x000fe20000000f00 */
[----:B------:R-:W-:Y:S06]  /*3200*/  @!P0 BRA `(.L_x_32) ;  /* 0x0000000000408947 */ /* 0x000fec0003800000 */
[----:B------:R-:W-:-:S13]  /*3210*/  FSETP.GEU.FTZ.AND P0, PT, R0, RZ, PT ;  /* 0x000000ff0000720b */ /* 0x000fda0003f1e000 */
[----:B------:R-:W-:Y:S01]  /*3220*/  @!P0 MOV R2, 0x7fffffff ;  /* 0x7fffffff00028802 */ /* 0x000fe20000000f00 */
[----:B------:R-:W-:Y:S06]  /*3230*/  @!P0 BRA `(.L_x_32) ;  /* 0x0000000000348947 */ /* 0x000fec0003800000 */
[----:B------:R-:W-:-:S13]  /*3240*/  FSETP.GTU.FTZ.AND P0, PT, |R0|, +INF , PT ;  /* 0x7f8000000000780b */ /* 0x000fda0003f1c200 */
[----:B------:R-:W-:Y:S01]  /*3250*/  @P0 FADD.FTZ R2, R0, 1 ;  /* 0x3f80000000020421 */ /* 0x000fe20000010000 */
[----:B------:R-:W-:Y:S06]  /*3260*/  @P0 BRA `(.L_x_32) ;  /* 0x0000000000280947 */ /* 0x000fec0003800000 */
[----:B------:R-:W-:-:S13]  /*3270*/  FSETP.NEU.FTZ.AND P0, PT, |R0|, +INF , PT ;  /* 0x7f8000000000780b */ /* 0x000fda0003f1d200 */
[----:B------:R-:W-:-:S04]  /*3280*/  @P0 FFMA R3, R0, 1.84467440737095516160e+19, RZ ;  /* 0x5f80000000030823 */ /* 0x000fc800000000ff */
[----:B------:R-:W0:Y:S02]  /*3290*/  @P0 MUFU.RSQ R2, R3 ;  /* 0x0000000300020308 */ /* 0x000e240000001400 */
[----:B0-----:R-:W-:Y:S01]  /*32a0*/  @P0 FMUL.FTZ R12, R3, R2 ;  /* 0x00000002030c0220 */ /* 0x001fe20000410000 */
[----:B------:R-:W-:Y:S01]  /*32b0*/  @P0 FMUL.FTZ R14, R2, 0.5 ;  /* 0x3f000000020e0820 */ /* 0x000fe20000410000 */
[----:B------:R-:W-:Y:S02]  /*32c0*/  @!P0 MOV R2, R0 ;  /* 0x0000000000028202 */ /* 0x000fe40000000f00 */
[----:B------:R-:W-:-:S04]  /*32d0*/  @P0 FADD.FTZ R13, -R12, -RZ ;  /* 0x800000ff0c0d0221 */ /* 0x000fc80000010100 */
[----:B------:R-:W-:-:S04]  /*32e0*/  @P0 FFMA R13, R12, R13, R3 ;  /* 0x0000000d0c0d0223 */ /* 0x000fc80000000003 */
[----:B------:R-:W-:-:S04]  /*32f0*/  @P0 FFMA R13, R13, R14, R12 ;  /* 0x0000000e0d0d0223 */ /* 0x000fc8000000000c */
[----:B------:R-:W-:-:S07]  /*3300*/  @P0 FMUL.FTZ R2, R13, 2.3283064365386962891e-10 ;  /* 0x2f8000000d020820 */ /* 0x000fce0000410000 */
.L_x_32:
[----:B------:R-:W-:Y:S01]  /*3310*/  HFMA2 R3, -RZ, RZ, 0, 0 ;  /* 0x00000000ff037431 */ /* 0x000fe200000001ff */
[----:B------:R-:W-:Y:S02]  /*3320*/  MOV R0, R2 ;  /* 0x0000000200007202 */ /* 0x000fe40000000f00 */
[----:B------:R-:W-:-:S04]  /*3330*/  MOV R2, R15 ;  /* 0x0000000f00027202 */ /* 0x000fc80000000f00 */
[----:B------:R-:W-:Y:S05]  /*3340*/  RET.REL.NODEC R2 `(_Z10SlipKernelPdS_S_S_S_S_ddd) ;  /* 0xffffffcc022c7950 */ /* 0x000fea0003c3ffff */
.L_x_33:
[----:B------:R-:W-:-:S00]  /*3350*/  BRA `(.L_x_33) ;  /* 0xfffffffc00fc7947 */ /* 0x000fc0000383ffff */
[----:B------:R-:W-:-:S00]  /*3360*/  NOP ;  /* 0x0000000000007918 */ /* 0x000fc00000000000 */
        /* <DEDUP_REMOVED lines=9> */
.L_x_35:


//--------------------- .nv.shared._Z10SlipKernelPdS_S_S_S_S_ddd --------------------------
	.section	.nv.shared._Z10SlipKernelPdS_S_S_S_S_ddd,"aw",@nobits
	.sectionflags	@""
	.align	4
.nv.shared._Z10SlipKernelPdS_S_S_S_S_ddd:
	.zero		3072


//--------------------- .nv.shared.reserved.0     --------------------------
	.section	.nv.shared.reserved.0,"aw",@nobits
	.weak		__nv_reservedSMEM_offset_0_alias
	.size		__nv_reservedSMEM_offset_0_alias, 0, 64
	.other		__nv_reservedSMEM_offset_0_alias,@"STO_CUDA_RESERVED_SHARED STV_DEFAULT"
__nv_reservedSMEM_offset_0_alias:
	.zero		0
	.zero		64


//--------------------- .nv.constant0._Z10SlipKernelPdS_S_S_S_S_ddd --------------------------
	.section	.nv.constant0._Z10SlipKernelPdS_S_S_S_S_ddd,"a",@progbits
	.sectionflags	@""
	.align	4
.nv.constant0._Z10SlipKernelPdS_S_S_S_S_ddd:
	.zero		968


//--------------------- SYMBOLS --------------------------

	.type		.nv.reservedSmem.offset0,@object
	.size		.nv.reservedSmem.offset0,0x4
	.type		.nv.reservedSmem.cap,@object
	.size		.nv.reservedSmem.cap,0x4
